//
// Generated by NVIDIA NVVM Compiler
//
// Compiler Build ID: CL-36424714
// Cuda compilation tools, release 13.0, V13.0.88
// Based on NVVM 20.0.0
//

.version 9.0
.target sm_100
.address_size 64

	// .globl	_Z15checkPassKernelPhPKhS1_

.visible .entry _Z15checkPassKernelPhPKhS1_(
	.param .u64 .ptr .align 1 _Z15checkPassKernelPhPKhS1__param_0,
	.param .u64 .ptr .align 1 _Z15checkPassKernelPhPKhS1__param_1,
	.param .u64 .ptr .align 1 _Z15checkPassKernelPhPKhS1__param_2
)
{
	.reg .pred 	%p<20>;
	.reg .b16 	%rs<195>;
	.reg .b32 	%r<32>;
	.reg .b64 	%rd<26>;

	ld.param.u64 	%rd5, [_Z15checkPassKernelPhPKhS1__param_0];
	ld.param.u64 	%rd6, [_Z15checkPassKernelPhPKhS1__param_1];
	ld.param.u64 	%rd7, [_Z15checkPassKernelPhPKhS1__param_2];
	cvta.to.global.u64 	%rd1, %rd7;
	mov.u32 	%r1, %tid.x;
	ld.global.u8 	%rs1, [%rd1+2];
	setp.eq.s16 	%p1, %rs1, 0;
	mov.b16 	%rs193, 1;
	mov.b16 	%rs188, 0;
	mov.u16 	%rs189, %rs188;
	mov.u16 	%rs190, %rs188;
	mov.u16 	%rs191, %rs188;
	mov.u16 	%rs192, %rs188;
	mov.u16 	%rs194, %rs188;
	@%p1 bra 	$L__BB0_4;
	cvt.u32.u16 	%r10, %rs1;
	neg.s32 	%r29, %r10;
	mul.wide.u32 	%rd8, %r1, 16;
	cvta.to.global.u64 	%rd9, %rd6;
	add.s64 	%rd25, %rd9, %rd8;
	mov.b32 	%r30, 0;
	mov.b16 	%rs193, 1;
	mov.b16 	%rs194, 0;
	mov.u16 	%rs192, %rs194;
	mov.u16 	%rs190, %rs194;
	mov.u16 	%rs189, %rs194;
	mov.u32 	%r31, %r30;
$L__BB0_2:
	ld.global.u8 	%rs25, [%rd25];
	shr.u16 	%rs26, %rs190, 1;
	and.b16  	%rs27, %rs26, 127;
	and.b16  	%rs28, %rs25, 128;
	or.b16  	%rs29, %rs28, %rs27;
	and.b16  	%rs30, %rs189, 1;
	neg.s16 	%rs31, %rs30;
	shl.b16 	%rs32, %rs190, 7;
	shr.u16 	%rs33, %rs189, 1;
	and.b16  	%rs34, %rs33, 127;
	or.b16  	%rs35, %rs32, %rs34;
	and.b16  	%rs36, %rs31, 132;
	xor.b16  	%rs37, %rs29, %rs36;
	shl.b16 	%rs38, %rs189, 3;
	and.b16  	%rs39, %rs38, 8;
	xor.b16  	%rs40, %rs39, %rs35;
	shr.u16 	%rs41, %rs37, 1;
	shl.b16 	%rs42, %rs25, 1;
	and.b16  	%rs43, %rs42, 384;
	or.b16  	%rs44, %rs43, %rs41;
	and.b16  	%rs45, %rs35, 1;
	neg.s16 	%rs46, %rs45;
	shl.b16 	%rs47, %rs29, 7;
	shr.u16 	%rs48, %rs40, 1;
	and.b16  	%rs49, %rs48, 127;
	or.b16  	%rs50, %rs47, %rs49;
	and.b16  	%rs51, %rs46, 132;
	xor.b16  	%rs52, %rs44, %rs51;
	shl.b16 	%rs53, %rs189, 2;
	and.b16  	%rs54, %rs53, 8;
	xor.b16  	%rs55, %rs50, %rs54;
	shr.u16 	%rs56, %rs52, 1;
	and.b16  	%rs57, %rs56, 127;
	shl.b16 	%rs58, %rs25, 2;
	and.b16  	%rs59, %rs58, 896;
	or.b16  	%rs60, %rs59, %rs57;
	and.b16  	%rs61, %rs50, 1;
	neg.s16 	%rs62, %rs61;
	shr.u16 	%rs63, %rs55, 1;
	and.b16  	%rs64, %rs63, 127;
	shl.b16 	%rs65, %rs44, 7;
	or.b16  	%rs66, %rs65, %rs64;
	and.b16  	%rs67, %rs62, 132;
	xor.b16  	%rs68, %rs67, %rs60;
	shl.b16 	%rs69, %rs189, 1;
	and.b16  	%rs70, %rs69, 8;
	xor.b16  	%rs71, %rs70, %rs66;
	shr.u16 	%rs72, %rs68, 1;
	and.b16  	%rs73, %rs72, 127;
	shl.b16 	%rs74, %rs25, 3;
	and.b16  	%rs75, %rs74, 1920;
	or.b16  	%rs76, %rs75, %rs73;
	and.b16  	%rs77, %rs66, 1;
	neg.s16 	%rs78, %rs77;
	shl.b16 	%rs79, %rs60, 7;
	shr.u16 	%rs80, %rs71, 1;
	and.b16  	%rs81, %rs80, 127;
	or.b16  	%rs82, %rs79, %rs81;
	and.b16  	%rs83, %rs78, 132;
	xor.b16  	%rs84, %rs83, %rs76;
	and.b16  	%rs85, %rs189, 8;
	xor.b16  	%rs86, %rs85, %rs82;
	shr.u16 	%rs87, %rs84, 1;
	and.b16  	%rs88, %rs87, 127;
	shl.b16 	%rs89, %rs25, 4;
	and.b16  	%rs90, %rs89, 3968;
	or.b16  	%rs91, %rs90, %rs88;
	and.b16  	%rs92, %rs82, 1;
	neg.s16 	%rs93, %rs92;
	shl.b16 	%rs94, %rs76, 7;
	shr.u16 	%rs95, %rs86, 1;
	and.b16  	%rs96, %rs95, 127;
	or.b16  	%rs97, %rs94, %rs96;
	and.b16  	%rs98, %rs93, 132;
	xor.b16  	%rs99, %rs98, %rs91;
	and.b16  	%rs100, %rs40, 8;
	xor.b16  	%rs101, %rs100, %rs97;
	shr.u16 	%rs102, %rs99, 1;
	and.b16  	%rs103, %rs102, 127;
	shl.b16 	%rs104, %rs25, 5;
	and.b16  	%rs105, %rs104, 8064;
	or.b16  	%rs106, %rs105, %rs103;
	and.b16  	%rs107, %rs97, 1;
	neg.s16 	%rs108, %rs107;
	shr.u16 	%rs109, %rs101, 1;
	and.b16  	%rs110, %rs109, 127;
	shl.b16 	%rs111, %rs91, 7;
	or.b16  	%rs112, %rs111, %rs110;
	and.b16  	%rs113, %rs108, 132;
	xor.b16  	%rs114, %rs113, %rs106;
	and.b16  	%rs115, %rs55, 8;
	xor.b16  	%rs116, %rs115, %rs112;
	shr.u16 	%rs117, %rs25, 1;
	shr.u16 	%rs118, %rs114, 1;
	and.b16  	%rs119, %rs118, 127;
	shl.b16 	%rs120, %rs117, 7;
	or.b16  	%rs121, %rs120, %rs119;
	and.b16  	%rs122, %rs112, 1;
	neg.s16 	%rs123, %rs122;
	shl.b16 	%rs124, %rs106, 7;
	shr.u16 	%rs125, %rs116, 1;
	and.b16  	%rs126, %rs125, 127;
	or.b16  	%rs127, %rs124, %rs126;
	and.b16  	%rs128, %rs123, 132;
	xor.b16  	%rs129, %rs128, %rs121;
	and.b16  	%rs130, %rs71, 8;
	xor.b16  	%rs131, %rs130, %rs127;
	shr.u16 	%rs132, %rs129, 1;
	and.b16  	%rs133, %rs132, 127;
	shl.b16 	%rs134, %rs25, 7;
	or.b16  	%rs135, %rs134, %rs133;
	and.b16  	%rs136, %rs127, 1;
	neg.s16 	%rs137, %rs136;
	shl.b16 	%rs138, %rs121, 7;
	shr.u16 	%rs139, %rs131, 1;
	and.b16  	%rs140, %rs139, 127;
	or.b16  	%rs141, %rs138, %rs140;
	and.b16  	%rs142, %rs137, -124;
	xor.b16  	%rs190, %rs142, %rs135;
	and.b16  	%rs143, %rs190, 255;
	and.b16  	%rs144, %rs86, 8;
	xor.b16  	%rs189, %rs144, %rs141;
	setp.gt.u16 	%p2, %rs143, 228;
	selp.u32 	%r11, 1, 0, %p2;
	cvt.u32.u16 	%r12, %rs25;
	and.b32  	%r13, %r31, 255;
	add.s32 	%r14, %r13, %r12;
	add.s32 	%r31, %r14, %r11;
	and.b32  	%r15, %r31, 768;
	setp.ne.s32 	%p3, %r15, 0;
	selp.u32 	%r16, 1, 0, %p3;
	and.b32  	%r17, %r30, 255;
	cvt.u32.u16 	%r18, %rs189;
	and.b32  	%r19, %r18, 255;
	add.s32 	%r20, %r17, %r19;
	add.s32 	%r30, %r20, %r16;
	and.b32  	%r21, %r30, 768;
	setp.ne.s32 	%p4, %r21, 0;
	xor.b16  	%rs192, %rs25, %rs192;
	cvt.u32.u16 	%r22, %rs193;
	and.b32  	%r23, %r22, 1;
	selp.u16 	%rs145, -1, 0, %p4;
	shl.b16 	%rs146, %rs145, 7;
	shr.u16 	%rs147, %rs193, 1;
	and.b16  	%rs148, %rs147, 127;
	or.b16  	%rs149, %rs146, %rs148;
	cvt.u32.u16 	%r24, %rs149;
	and.b32  	%r25, %r24, 255;
	add.s32 	%r26, %r12, %r23;
	add.s32 	%r27, %r26, %r25;
	and.b32  	%r28, %r27, 768;
	setp.ne.s32 	%p5, %r28, 0;
	selp.u16 	%rs150, 1, 0, %p5;
	cvt.u16.u32 	%rs193, %r27;
	cvt.u64.u16 	%rd10, %rs25;
	and.b64  	%rd11, %rd10, 85;
	cvt.u64.u16 	%rd12, %rs117;
	and.b64  	%rd13, %rd12, 85;
	add.s64 	%rd14, %rd13, %rd11;
	and.b64  	%rd15, %rd14, 51;
	shr.u64 	%rd16, %rd14, 2;
	and.b64  	%rd17, %rd16, 51;
	add.s64 	%rd18, %rd17, %rd15;
	and.b64  	%rd19, %rd18, 7;
	shr.u64 	%rd20, %rd18, 4;
	add.s64 	%rd21, %rd19, %rd20;
	cvt.u16.u64 	%rs151, %rd21;
	add.s16 	%rs152, %rs194, %rs151;
	add.s16 	%rs194, %rs152, %rs150;
	add.s32 	%r29, %r29, 1;
	setp.ne.s32 	%p6, %r29, 0;
	add.s64 	%rd25, %rd25, 1;
	@%p6 bra 	$L__BB0_2;
	cvt.u16.u32 	%rs191, %r30;
	cvt.u16.u32 	%rs188, %r31;
$L__BB0_4:
	cvta.to.global.u64 	%rd22, %rd5;
	ld.global.u8 	%rs153, [%rd1];
	and.b16  	%rs154, %rs190, 255;
	setp.eq.s16 	%p7, %rs154, %rs153;
	ld.global.u8 	%rs155, [%rd1+1];
	and.b16  	%rs158, %rs189, 255;
	setp.eq.s16 	%p8, %rs158, %rs155;
	and.pred  	%p9, %p7, %p8;
	ld.global.u8 	%rs159, [%rd1+3];
	and.b16  	%rs163, %rs188, 255;
	setp.eq.s16 	%p10, %rs163, %rs159;
	and.pred  	%p11, %p9, %p10;
	ld.global.u8 	%rs164, [%rd1+4];
	and.b16  	%rs168, %rs191, 255;
	setp.eq.s16 	%p12, %rs168, %rs164;
	and.pred  	%p13, %p11, %p12;
	ld.global.u8 	%rs169, [%rd1+5];
	and.b16  	%rs172, %rs192, 255;
	setp.eq.s16 	%p14, %rs172, %rs169;
	and.pred  	%p15, %p13, %p14;
	ld.global.u8 	%rs173, [%rd1+6];
	and.b16  	%rs177, %rs193, 255;
	setp.eq.s16 	%p16, %rs177, %rs173;
	and.pred  	%p17, %p15, %p16;
	ld.global.u8 	%rs178, [%rd1+7];
	and.b16  	%rs181, %rs194, 255;
	setp.eq.s16 	%p18, %rs181, %rs178;
	and.pred  	%p19, %p17, %p18;
	selp.u16 	%rs182, 1, 0, %p19;
	cvt.u64.u32 	%rd23, %r1;
	add.s64 	%rd24, %rd22, %rd23;
	st.global.u8 	[%rd24], %rs182;
	ret;

}
	// .globl	_Z13chrconvKernelPhPKhS1_jj
.visible .entry _Z13chrconvKernelPhPKhS1_jj(
	.param .u64 .ptr .align 1 _Z13chrconvKernelPhPKhS1_jj_param_0,
	.param .u64 .ptr .align 1 _Z13chrconvKernelPhPKhS1_jj_param_1,
	.param .u64 .ptr .align 1 _Z13chrconvKernelPhPKhS1_jj_param_2,
	.param .u32 _Z13chrconvKernelPhPKhS1_jj_param_3,
	.param .u32 _Z13chrconvKernelPhPKhS1_jj_param_4
)
{
	.reg .pred 	%p<10>;
	.reg .b16 	%rs<30>;
	.reg .b32 	%r<30>;
	.reg .b64 	%rd<99>;

	ld.param.u64 	%rd16, [_Z13chrconvKernelPhPKhS1_jj_param_0];
	ld.param.u64 	%rd17, [_Z13chrconvKernelPhPKhS1_jj_param_1];
	ld.param.u64 	%rd18, [_Z13chrconvKernelPhPKhS1_jj_param_2];
	ld.param.u32 	%r19, [_Z13chrconvKernelPhPKhS1_jj_param_3];
	cvta.to.global.u64 	%rd1, %rd16;
	cvta.to.global.u64 	%rd2, %rd18;
	cvta.to.global.u64 	%rd3, %rd17;
	add.s32 	%r1, %r19, -1;
	setp.eq.s32 	%p1, %r1, 0;
	@%p1 bra 	$L__BB1_13;
	mov.u32 	%r2, %tid.x;
	shl.b32 	%r3, %r2, 4;
	add.s32 	%r21, %r19, -2;
	and.b32  	%r4, %r1, 15;
	setp.lt.u32 	%p2, %r21, 15;
	mov.b32 	%r27, 0;
	@%p2 bra 	$L__BB1_4;
	and.b32  	%r27, %r1, -16;
	neg.s32 	%r25, %r27;
	add.s64 	%rd96, %rd3, 7;
	mul.wide.u32 	%rd19, %r2, 16;
	add.s64 	%rd20, %rd19, %rd1;
	add.s64 	%rd95, %rd20, 7;
$L__BB1_3:
	.pragma "nounroll";
	ld.global.u8 	%rd21, [%rd96+-7];
	add.s64 	%rd22, %rd2, %rd21;
	ld.global.u8 	%rs1, [%rd22];
	st.global.u8 	[%rd95+-7], %rs1;
	ld.global.u8 	%rd23, [%rd96+-6];
	add.s64 	%rd24, %rd2, %rd23;
	ld.global.u8 	%rs2, [%rd24];
	st.global.u8 	[%rd95+-6], %rs2;
	ld.global.u8 	%rd25, [%rd96+-5];
	add.s64 	%rd26, %rd2, %rd25;
	ld.global.u8 	%rs3, [%rd26];
	st.global.u8 	[%rd95+-5], %rs3;
	ld.global.u8 	%rd27, [%rd96+-4];
	add.s64 	%rd28, %rd2, %rd27;
	ld.global.u8 	%rs4, [%rd28];
	st.global.u8 	[%rd95+-4], %rs4;
	ld.global.u8 	%rd29, [%rd96+-3];
	add.s64 	%rd30, %rd2, %rd29;
	ld.global.u8 	%rs5, [%rd30];
	st.global.u8 	[%rd95+-3], %rs5;
	ld.global.u8 	%rd31, [%rd96+-2];
	add.s64 	%rd32, %rd2, %rd31;
	ld.global.u8 	%rs6, [%rd32];
	st.global.u8 	[%rd95+-2], %rs6;
	ld.global.u8 	%rd33, [%rd96+-1];
	add.s64 	%rd34, %rd2, %rd33;
	ld.global.u8 	%rs7, [%rd34];
	st.global.u8 	[%rd95+-1], %rs7;
	ld.global.u8 	%rd35, [%rd96];
	add.s64 	%rd36, %rd2, %rd35;
	ld.global.u8 	%rs8, [%rd36];
	st.global.u8 	[%rd95], %rs8;
	ld.global.u8 	%rd37, [%rd96+1];
	add.s64 	%rd38, %rd2, %rd37;
	ld.global.u8 	%rs9, [%rd38];
	st.global.u8 	[%rd95+1], %rs9;
	ld.global.u8 	%rd39, [%rd96+2];
	add.s64 	%rd40, %rd2, %rd39;
	ld.global.u8 	%rs10, [%rd40];
	st.global.u8 	[%rd95+2], %rs10;
	ld.global.u8 	%rd41, [%rd96+3];
	add.s64 	%rd42, %rd2, %rd41;
	ld.global.u8 	%rs11, [%rd42];
	st.global.u8 	[%rd95+3], %rs11;
	ld.global.u8 	%rd43, [%rd96+4];
	add.s64 	%rd44, %rd2, %rd43;
	ld.global.u8 	%rs12, [%rd44];
	st.global.u8 	[%rd95+4], %rs12;
	ld.global.u8 	%rd45, [%rd96+5];
	add.s64 	%rd46, %rd2, %rd45;
	ld.global.u8 	%rs13, [%rd46];
	st.global.u8 	[%rd95+5], %rs13;
	ld.global.u8 	%rd47, [%rd96+6];
	add.s64 	%rd48, %rd2, %rd47;
	ld.global.u8 	%rs14, [%rd48];
	st.global.u8 	[%rd95+6], %rs14;
	ld.global.u8 	%rd49, [%rd96+7];
	add.s64 	%rd50, %rd2, %rd49;
	ld.global.u8 	%rs15, [%rd50];
	st.global.u8 	[%rd95+7], %rs15;
	ld.global.u8 	%rd51, [%rd96+8];
	add.s64 	%rd52, %rd2, %rd51;
	ld.global.u8 	%rs16, [%rd52];
	st.global.u8 	[%rd95+8], %rs16;
	add.s32 	%r25, %r25, 16;
	add.s64 	%rd96, %rd96, 16;
	add.s64 	%rd95, %rd95, 16;
	setp.ne.s32 	%p3, %r25, 0;
	@%p3 bra 	$L__BB1_3;
$L__BB1_4:
	setp.eq.s32 	%p4, %r4, 0;
	@%p4 bra 	$L__BB1_13;
	and.b32  	%r10, %r1, 7;
	setp.lt.u32 	%p5, %r4, 8;
	@%p5 bra 	$L__BB1_7;
	cvt.u64.u32 	%rd53, %r27;
	add.s64 	%rd54, %rd3, %rd53;
	ld.global.u8 	%rd55, [%rd54];
	add.s64 	%rd56, %rd2, %rd55;
	ld.global.u8 	%rs17, [%rd56];
	add.s32 	%r22, %r3, %r27;
	cvt.u64.u32 	%rd57, %r22;
	add.s64 	%rd58, %rd1, %rd57;
	st.global.u8 	[%rd58], %rs17;
	ld.global.u8 	%rd59, [%rd54+1];
	add.s64 	%rd60, %rd2, %rd59;
	ld.global.u8 	%rs18, [%rd60];
	cvt.u64.u32 	%rd61, %r3;
	add.s64 	%rd62, %rd61, %rd53;
	add.s64 	%rd63, %rd1, %rd62;
	st.global.u8 	[%rd63+1], %rs18;
	ld.global.u8 	%rd64, [%rd54+2];
	add.s64 	%rd65, %rd2, %rd64;
	ld.global.u8 	%rs19, [%rd65];
	st.global.u8 	[%rd63+2], %rs19;
	ld.global.u8 	%rd66, [%rd54+3];
	add.s64 	%rd67, %rd2, %rd66;
	ld.global.u8 	%rs20, [%rd67];
	st.global.u8 	[%rd63+3], %rs20;
	ld.global.u8 	%rd68, [%rd54+4];
	add.s64 	%rd69, %rd2, %rd68;
	ld.global.u8 	%rs21, [%rd69];
	st.global.u8 	[%rd63+4], %rs21;
	ld.global.u8 	%rd70, [%rd54+5];
	add.s64 	%rd71, %rd2, %rd70;
	ld.global.u8 	%rs22, [%rd71];
	st.global.u8 	[%rd63+5], %rs22;
	ld.global.u8 	%rd72, [%rd54+6];
	add.s64 	%rd73, %rd2, %rd72;
	ld.global.u8 	%rs23, [%rd73];
	st.global.u8 	[%rd63+6], %rs23;
	ld.global.u8 	%rd74, [%rd54+7];
	add.s64 	%rd75, %rd2, %rd74;
	ld.global.u8 	%rs24, [%rd75];
	st.global.u8 	[%rd63+7], %rs24;
	add.s32 	%r27, %r27, 8;
$L__BB1_7:
	setp.eq.s32 	%p6, %r10, 0;
	@%p6 bra 	$L__BB1_13;
	and.b32  	%r13, %r1, 3;
	setp.lt.u32 	%p7, %r10, 4;
	@%p7 bra 	$L__BB1_10;
	cvt.u64.u32 	%rd76, %r27;
	add.s64 	%rd77, %rd3, %rd76;
	ld.global.u8 	%rd78, [%rd77];
	add.s64 	%rd79, %rd2, %rd78;
	ld.global.u8 	%rs25, [%rd79];
	add.s32 	%r23, %r3, %r27;
	cvt.u64.u32 	%rd80, %r23;
	add.s64 	%rd81, %rd1, %rd80;
	st.global.u8 	[%rd81], %rs25;
	ld.global.u8 	%rd82, [%rd77+1];
	add.s64 	%rd83, %rd2, %rd82;
	ld.global.u8 	%rs26, [%rd83];
	cvt.u64.u32 	%rd84, %r3;
	add.s64 	%rd85, %rd84, %rd76;
	add.s64 	%rd86, %rd1, %rd85;
	st.global.u8 	[%rd86+1], %rs26;
	ld.global.u8 	%rd87, [%rd77+2];
	add.s64 	%rd88, %rd2, %rd87;
	ld.global.u8 	%rs27, [%rd88];
	st.global.u8 	[%rd86+2], %rs27;
	ld.global.u8 	%rd89, [%rd77+3];
	add.s64 	%rd90, %rd2, %rd89;
	ld.global.u8 	%rs28, [%rd90];
	st.global.u8 	[%rd86+3], %rs28;
	add.s32 	%r27, %r27, 4;
$L__BB1_10:
	setp.eq.s32 	%p8, %r13, 0;
	@%p8 bra 	$L__BB1_13;
	add.s32 	%r24, %r27, %r3;
	cvt.u64.u32 	%rd91, %r24;
	add.s64 	%rd98, %rd1, %rd91;
	cvt.u64.u32 	%rd92, %r27;
	add.s64 	%rd97, %rd3, %rd92;
	neg.s32 	%r29, %r13;
$L__BB1_12:
	.pragma "nounroll";
	ld.global.u8 	%rd93, [%rd97];
	add.s64 	%rd94, %rd2, %rd93;
	ld.global.u8 	%rs29, [%rd94];
	st.global.u8 	[%rd98], %rs29;
	add.s64 	%rd98, %rd98, 1;
	add.s64 	%rd97, %rd97, 1;
	add.s32 	%r29, %r29, 1;
	setp.ne.s32 	%p9, %r29, 0;
	@%p9 bra 	$L__BB1_12;
$L__BB1_13:
	ret;

}
	// .globl	_Z18make_4col_fullpairPhS_i
.visible .entry _Z18make_4col_fullpairPhS_i(
	.param .u64 .ptr .align 1 _Z18make_4col_fullpairPhS_i_param_0,
	.param .u64 .ptr .align 1 _Z18make_4col_fullpairPhS_i_param_1,
	.param .u32 _Z18make_4col_fullpairPhS_i_param_2
)
{
	.reg .b16 	%rs<10>;
	.reg .b32 	%r<29>;
	.reg .b64 	%rd<15>;

	ld.param.u64 	%rd1, [_Z18make_4col_fullpairPhS_i_param_0];
	ld.param.u64 	%rd2, [_Z18make_4col_fullpairPhS_i_param_1];
	ld.param.u32 	%r1, [_Z18make_4col_fullpairPhS_i_param_2];
	cvta.to.global.u64 	%rd3, %rd1;
	cvta.to.global.u64 	%rd4, %rd2;
	mov.u32 	%r2, %ntid.x;
	mov.u32 	%r3, %ntid.y;
	mov.u32 	%r4, %ntid.z;
	mov.u32 	%r5, %tid.z;
	mov.u32 	%r6, %tid.y;
	mov.u32 	%r7, %tid.x;
	mov.u32 	%r8, %nctaid.x;
	mov.u32 	%r9, %nctaid.y;
	mov.u32 	%r10, %ctaid.z;
	mov.u32 	%r11, %nctaid.z;
	mad.lo.s32 	%r12, %r1, %r11, %r10;
	mov.u32 	%r13, %ctaid.y;
	mov.u32 	%r14, %ctaid.x;
	mad.lo.s32 	%r15, %r12, %r9, %r13;
	mad.lo.s32 	%r16, %r15, %r8, %r14;
	mad.lo.s32 	%r17, %r16, %r4, %r5;
	mad.lo.s32 	%r18, %r17, %r3, %r6;
	mad.lo.s32 	%r19, %r18, %r2, %r7;
	mad.lo.s32 	%r20, %r14, %r4, %r5;
	mad.lo.s32 	%r21, %r20, %r3, %r6;
	and.b32  	%r22, %r12, 255;
	cvt.u64.u32 	%rd5, %r22;
	add.s64 	%rd6, %rd4, %rd5;
	ld.global.u8 	%rs1, [%rd6];
	and.b32  	%r23, %r13, 255;
	cvt.u64.u32 	%rd7, %r23;
	add.s64 	%rd8, %rd4, %rd7;
	ld.global.u8 	%rs2, [%rd8];
	and.b32  	%r24, %r21, 255;
	cvt.u64.u32 	%rd9, %r24;
	add.s64 	%rd10, %rd4, %rd9;
	ld.global.u8 	%rs3, [%rd10];
	and.b32  	%r25, %r7, 255;
	cvt.u64.u32 	%rd11, %r25;
	add.s64 	%rd12, %rd4, %rd11;
	ld.global.u8 	%rs4, [%rd12];
	xor.b32  	%r26, %r7, %r13;
	xor.b32  	%r27, %r26, %r21;
	xor.b32  	%r28, %r27, %r12;
	cvt.u16.u32 	%rs5, %r28;
	or.b16  	%rs6, %rs1, %rs5;
	or.b16  	%rs7, %rs6, %rs2;
	or.b16  	%rs8, %rs7, %rs3;
	or.b16  	%rs9, %rs8, %rs4;
	cvt.u64.u32 	%rd13, %r19;
	add.s64 	%rd14, %rd3, %rd13;
	st.global.u8 	[%rd14], %rs9;
	ret;

}
	// .globl	_Z8calcxor8PhPKhj
.visible .entry _Z8calcxor8PhPKhj(
	.param .u64 .ptr .align 1 _Z8calcxor8PhPKhj_param_0,
	.param .u64 .ptr .align 1 _Z8calcxor8PhPKhj_param_1,
	.param .u32 _Z8calcxor8PhPKhj_param_2
)
{
	.reg .b16 	%rs<7>;
	.reg .b32 	%r<5>;
	.reg .b64 	%rd<10>;

	ld.param.u64 	%rd1, [_Z8calcxor8PhPKhj_param_0];
	ld.param.u64 	%rd2, [_Z8calcxor8PhPKhj_param_1];
	ld.param.u32 	%rd3, [_Z8calcxor8PhPKhj_param_2];
	cvta.to.global.u64 	%rd4, %rd1;
	cvta.to.global.u64 	%rd5, %rd2;
	mov.u32 	%r1, %ctaid.x;
	shl.b32 	%r2, %r1, 8;
	mov.u32 	%r3, %tid.x;
	add.s32 	%r4, %r2, %r3;
	add.s64 	%rd6, %rd5, %rd3;
	ld.global.u8 	%rs1, [%rd6];
	cvt.u64.u32 	%rd7, %r4;
	add.s64 	%rd8, %rd5, %rd7;
	ld.global.u8 	%rs2, [%rd8];
	or.b16  	%rs3, %rs2, %rs1;
	and.b16  	%rs4, %rs3, 128;
	xor.b16  	%rs5, %rs2, %rs1;
	or.b16  	%rs6, %rs4, %rs5;
	add.s64 	%rd9, %rd4, %rd7;
	st.global.u8 	[%rd9], %rs6;
	ret;

}
	// .globl	_Z18calcxor13_validchkPhPKhS1_
.visible .entry _Z18calcxor13_validchkPhPKhS1_(
	.param .u64 .ptr .align 1 _Z18calcxor13_validchkPhPKhS1__param_0,
	.param .u64 .ptr .align 1 _Z18calcxor13_validchkPhPKhS1__param_1,
	.param .u64 .ptr .align 1 _Z18calcxor13_validchkPhPKhS1__param_2
)
{
	.reg .b16 	%rs<9>;
	.reg .b32 	%r<5>;
	.reg .b64 	%rd<13>;

	ld.param.u64 	%rd1, [_Z18calcxor13_validchkPhPKhS1__param_0];
	ld.param.u64 	%rd2, [_Z18calcxor13_validchkPhPKhS1__param_1];
	ld.param.u64 	%rd3, [_Z18calcxor13_validchkPhPKhS1__param_2];
	cvta.to.global.u64 	%rd4, %rd1;
	cvta.to.global.u64 	%rd5, %rd3;
	cvta.to.global.u64 	%rd6, %rd2;
	mov.u32 	%r1, %ctaid.x;
	cvt.u64.u32 	%rd7, %r1;
	add.s64 	%rd8, %rd6, %rd7;
	ld.global.u8 	%rs1, [%rd8];
	mov.u32 	%r2, %tid.x;
	cvt.u16.u32 	%rs2, %r2;
	xor.b16  	%rs3, %rs1, %rs2;
	cvt.u64.u32 	%rd9, %r2;
	add.s64 	%rd10, %rd5, %rd9;
	ld.global.u8 	%rs4, [%rd10];
	or.b16  	%rs5, %rs3, %rs4;
	not.b16 	%rs6, %rs5;
	and.b16  	%rs7, %rs6, 128;
	shr.u16 	%rs8, %rs7, 7;
	mov.u32 	%r3, %ntid.x;
	mad.lo.s32 	%r4, %r1, %r3, %r2;
	cvt.u64.u32 	%rd11, %r4;
	add.s64 	%rd12, %rd4, %rd11;
	st.global.u8 	[%rd12], %rs8;
	ret;

}
	// .globl	_Z8kerntestv
.visible .entry _Z8kerntestv()
{


	ret;

}


// ===== COMPILED SASS (sm_100) =====

	.target	sm_100

	.elftype	@"ET_EXEC"


//--------------------- .note.nv.tkinfo           --------------------------
	.section	.note.nv.tkinfo,"",@"SHT_NOTE"
	.sectionflags	@"SHF_NOTE_NV_TKINFO"
	.tkinfo
        /*0018*/ 	.word	0x00000002
        /*0030*/ 	.string	""
        /*0030*/ 	.string	"ptxas"
        /*0030*/ 	.string	"Cuda compilation tools, release 13.0, V13.0.88"
        /*0030*/ 	.string	"Build cuda_13.0.r13.0/compiler.36424714_0"
        /*0030*/ 	.string	"-arch sm_100 -m 64 "



//--------------------- .note.nv.cuinfo           --------------------------
	.section	.note.nv.cuinfo,"",@"SHT_NOTE"
	.sectionflags	@"SHF_NOTE_NV_CUINFO"
        /*0018*/ 	.short	0x0002
        /*001a*/ 	.short	0x0064
        /*001c*/ 	.short	0x0082
	.zero		2


//--------------------- .nv.info                  --------------------------
	.section	.nv.info,"",@"SHT_CUDA_INFO"
	.align	4


	//----- nvinfo : EIATTR_REGCOUNT
	.align		4
        /*0000*/ 	.byte	0x04, 0x2f
        /*0002*/ 	.short	(.L_1 - .L_0)
	.align		4
.L_0:
        /*0004*/ 	.word	index@(_Z15checkPassKernelPhPKhS1_)
        /*0008*/ 	.word	0x0000001d


	//----- nvinfo : EIATTR_FRAME_SIZE
	.align		4
.L_1:
        /*000c*/ 	.byte	0x04, 0x11
        /*000e*/ 	.short	(.L_3 - .L_2)
	.align		4
.L_2:
        /*0010*/ 	.word	index@(_Z15checkPassKernelPhPKhS1_)
        /*0014*/ 	.word	0x00000000


	//----- nvinfo : EIATTR_REGCOUNT
	.align		4
.L_3:
        /*0018*/ 	.byte	0x04, 0x2f
        /*001a*/ 	.short	(.L_5 - .L_4)
	.align		4
.L_4:
        /*001c*/ 	.word	index@(_Z13chrconvKernelPhPKhS1_jj)
        /*0020*/ 	.word	0x00000012


	//----- nvinfo : EIATTR_FRAME_SIZE
	.align		4
.L_5:
        /*0024*/ 	.byte	0x04, 0x11
        /*0026*/ 	.short	(.L_7 - .L_6)
	.align		4
.L_6:
        /*0028*/ 	.word	index@(_Z13chrconvKernelPhPKhS1_jj)
        /*002c*/ 	.word	0x00000000


	//----- nvinfo : EIATTR_REGCOUNT
	.align		4
.L_7:
        /*0030*/ 	.byte	0x04, 0x2f
        /*0032*/ 	.short	(.L_9 - .L_8)
	.align		4
.L_8:
        /*0034*/ 	.word	index@(_Z18make_4col_fullpairPhS_i)
        /*0038*/ 	.word	0x00000013


	//----- nvinfo : EIATTR_FRAME_SIZE
	.align		4
.L_9:
        /*003c*/ 	.byte	0x04, 0x11
        /*003e*/ 	.short	(.L_11 - .L_10)
	.align		4
.L_10:
        /*0040*/ 	.word	index@(_Z18make_4col_fullpairPhS_i)
        /*0044*/ 	.word	0x00000000


	//----- nvinfo : EIATTR_REGCOUNT
	.align		4
.L_11:
        /*0048*/ 	.byte	0x04, 0x2f
        /*004a*/ 	.short	(.L_13 - .L_12)
	.align		4
.L_12:
        /*004c*/ 	.word	index@(_Z8calcxor8PhPKhj)
        /*0050*/ 	.word	0x0000000c


	//----- nvinfo : EIATTR_FRAME_SIZE
	.align		4
.L_13:
        /*0054*/ 	.byte	0x04, 0x11
        /*0056*/ 	.short	(.L_15 - .L_14)
	.align		4
.L_14:
        /*0058*/ 	.word	index@(_Z8calcxor8PhPKhj)
        /*005c*/ 	.word	0x00000000


	//----- nvinfo : EIATTR_REGCOUNT
	.align		4
.L_15:
        /*0060*/ 	.byte	0x04, 0x2f
        /*0062*/ 	.short	(.L_17 - .L_16)
	.align		4
.L_16:
        /*0064*/ 	.word	index@(_Z18calcxor13_validchkPhPKhS1_)
        /*0068*/ 	.word	0x0000000c


	//----- nvinfo : EIATTR_FRAME_SIZE
	.align		4
.L_17:
        /*006c*/ 	.byte	0x04, 0x11
        /*006e*/ 	.short	(.L_19 - .L_18)
	.align		4
.L_18:
        /*0070*/ 	.word	index@(_Z18calcxor13_validchkPhPKhS1_)
        /*0074*/ 	.word	0x00000000


	//----- nvinfo : EIATTR_REGCOUNT
	.align		4
.L_19:
        /*0078*/ 	.byte	0x04, 0x2f
        /*007a*/ 	.short	(.L_21 - .L_20)
	.align		4
.L_20:
        /*007c*/ 	.word	index@(_Z8kerntestv)
        /*0080*/ 	.word	0x00000004


	//----- nvinfo : EIATTR_FRAME_SIZE
	.align		4
.L_21:
        /*0084*/ 	.byte	0x04, 0x11
        /*0086*/ 	.short	(.L_23 - .L_22)
	.align		4
.L_22:
        /*0088*/ 	.word	index@(_Z8kerntestv)
        /*008c*/ 	.word	0x00000000


	//----- nvinfo : EIATTR_MIN_STACK_SIZE
	.align		4
.L_23:
        /*0090*/ 	.byte	0x04, 0x12
        /*0092*/ 	.short	(.L_25 - .L_24)
	.align		4
.L_24:
        /*0094*/ 	.word	index@(_Z8kerntestv)
        /*0098*/ 	.word	0x00000000


	//----- nvinfo : EIATTR_MIN_STACK_SIZE
	.align		4
.L_25:
        /*009c*/ 	.byte	0x04, 0x12
        /*009e*/ 	.short	(.L_27 - .L_26)
	.align		4
.L_26:
        /*00a0*/ 	.word	index@(_Z18calcxor13_validchkPhPKhS1_)
        /*00a4*/ 	.word	0x00000000


	//----- nvinfo : EIATTR_MIN_STACK_SIZE
	.align		4
.L_27:
        /*00a8*/ 	.byte	0x04, 0x12
        /*00aa*/ 	.short	(.L_29 - .L_28)
	.align		4
.L_28:
        /*00ac*/ 	.word	index@(_Z8calcxor8PhPKhj)
        /*00b0*/ 	.word	0x00000000


	//----- nvinfo : EIATTR_MIN_STACK_SIZE
	.align		4
.L_29:
        /*00b4*/ 	.byte	0x04, 0x12
        /*00b6*/ 	.short	(.L_31 - .L_30)
	.align		4
.L_30:
        /*00b8*/ 	.word	index@(_Z18make_4col_fullpairPhS_i)
        /*00bc*/ 	.word	0x00000000


	//----- nvinfo : EIATTR_MIN_STACK_SIZE
	.align		4
.L_31:
        /*00c0*/ 	.byte	0x04, 0x12
        /*00c2*/ 	.short	(.L_33 - .L_32)
	.align		4
.L_32:
        /*00c4*/ 	.word	index@(_Z13chrconvKernelPhPKhS1_jj)
        /*00c8*/ 	.word	0x00000000


	//----- nvinfo : EIATTR_MIN_STACK_SIZE
	.align		4
.L_33:
        /*00cc*/ 	.byte	0x04, 0x12
        /*00ce*/ 	.short	(.L_35 - .L_34)
	.align		4
.L_34:
        /*00d0*/ 	.word	index@(_Z15checkPassKernelPhPKhS1_)
        /*00d4*/ 	.word	0x00000000
.L_35:


//--------------------- .nv.compat                --------------------------
	.section	.nv.compat,"",@"SHT_CUDA_COMPAT_INFO"
	.align	4
        /*0000*/ 	.byte	0x02, 0x09, 0x00, 0x00, 0x02, 0x02, 0x01, 0x00, 0x02, 0x05, 0x05, 0x00, 0x03, 0x07, 0x01, 0x01
        /*0010*/ 	.byte	0x02, 0x03, 0x00, 0x00, 0x02, 0x06, 0x01, 0x00, 0x04, 0x0b, 0x08, 0x00, 0x09, 0x00, 0x00, 0x00
        /*0020*/ 	.byte	0x00, 0x00, 0x00, 0x00


//--------------------- .nv.info._Z8kerntestv     --------------------------
	.section	.nv.info._Z8kerntestv,"",@"SHT_CUDA_INFO"
	.sectionflags	@""
	.align	4


	//----- nvinfo : EIATTR_CUDA_API_VERSION
	.align		4
        /*0000*/ 	.byte	0x04, 0x37
        /*0002*/ 	.short	(.L_37 - .L_36)
.L_36:
        /*0004*/ 	.word	0x00000082


	//----- nvinfo : EIATTR_SPARSE_MMA_MASK
	.align		4
.L_37:
        /*0008*/ 	.byte	0x03, 0x50
        /*000a*/ 	.short	0x0000


	//----- nvinfo : EIATTR_MAXREG_COUNT
	.align		4
        /*000c*/ 	.byte	0x03, 0x1b
        /*000e*/ 	.short	0x00ff


	//----- nvinfo : EIATTR_MERCURY_ISA_VERSION
	.align		4
        /*0010*/ 	.byte	0x03, 0x5f
        /*0012*/ 	.short	0x0101


	//----- nvinfo : EIATTR_VRC_CTA_INIT_COUNT
	.align		4
        /*0014*/ 	.byte	0x02, 0x4a
	.zero		1
	.zero		1


	//----- nvinfo : EIATTR_EXIT_INSTR_OFFSETS
	.align		4
        /*0018*/ 	.byte	0x04, 0x1c
        /*001a*/ 	.short	(.L_39 - .L_38)


	//   ....[0]....
.L_38:
        /*001c*/ 	.word	0x00000010


	//----- nvinfo : EIATTR_SW_WAR
	.align		4
.L_39:
        /*0020*/ 	.byte	0x04, 0x36
        /*0022*/ 	.short	(.L_41 - .L_40)
.L_40:
        /*0024*/ 	.word	0x00000008
.L_41:


//--------------------- .nv.info._Z18calcxor13_validchkPhPKhS1_ --------------------------
	.section	.nv.info._Z18calcxor13_validchkPhPKhS1_,"",@"SHT_CUDA_INFO"
	.sectionflags	@""
	.align	4


	//----- nvinfo : EIATTR_CUDA_API_VERSION
	.align		4
        /*0000*/ 	.byte	0x04, 0x37
        /*0002*/ 	.short	(.L_43 - .L_42)
.L_42:
        /*0004*/ 	.word	0x00000082


	//----- nvinfo : EIATTR_KPARAM_INFO
	.align		4
.L_43:
        /*0008*/ 	.byte	0x04, 0x17
        /*000a*/ 	.short	(.L_45 - .L_44)
.L_44:
        /*000c*/ 	.word	0x00000000
        /*0010*/ 	.short	0x0002
        /*0012*/ 	.short	0x0010
        /*0014*/ 	.byte	0x00, 0xf5, 0x21, 0x00


	//----- nvinfo : EIATTR_KPARAM_INFO
	.align		4
.L_45:
        /*0018*/ 	.byte	0x04, 0x17
        /*001a*/ 	.short	(.L_47 - .L_46)
.L_46:
        /*001c*/ 	.word	0x00000000
        /*0020*/ 	.short	0x0001
        /*0022*/ 	.short	0x0008
        /*0024*/ 	.byte	0x00, 0xf5, 0x21, 0x00


	//----- nvinfo : EIATTR_KPARAM_INFO
	.align		4
.L_47:
        /*0028*/ 	.byte	0x04, 0x17
        /*002a*/ 	.short	(.L_49 - .L_48)
.L_48:
        /*002c*/ 	.word	0x00000000
        /*0030*/ 	.short	0x0000
        /*0032*/ 	.short	0x0000
        /*0034*/ 	.byte	0x00, 0xf5, 0x21, 0x00


	//----- nvinfo : EIATTR_SPARSE_MMA_MASK
	.align		4
.L_49:
        /*0038*/ 	.byte	0x03, 0x50
        /*003a*/ 	.short	0x0000


	//----- nvinfo : EIATTR_MAXREG_COUNT
	.align		4
        /*003c*/ 	.byte	0x03, 0x1b
        /*003e*/ 	.short	0x00ff


	//----- nvinfo : EIATTR_MERCURY_ISA_VERSION
	.align		4
        /*0040*/ 	.byte	0x03, 0x5f
        /*0042*/ 	.short	0x0101


	//----- nvinfo : EIATTR_VRC_CTA_INIT_COUNT
	.align		4
        /*0044*/ 	.byte	0x02, 0x4a
	.zero		1
	.zero		1


	//----- nvinfo : EIATTR_EXIT_INSTR_OFFSETS
	.align		4
        /*0048*/ 	.byte	0x04, 0x1c
        /*004a*/ 	.short	(.L_51 - .L_50)


	//   ....[0]....
.L_50:
        /*004c*/ 	.word	0x00000160


	//----- nvinfo : EIATTR_CBANK_PARAM_SIZE
	.align		4
.L_51:
        /*0050*/ 	.byte	0x03, 0x19
        /*0052*/ 	.short	0x0018


	//----- nvinfo : EIATTR_PARAM_CBANK
	.align		4
        /*0054*/ 	.byte	0x04, 0x0a
        /*0056*/ 	.short	(.L_53 - .L_52)
	.align		4
.L_52:
        /*0058*/ 	.word	index@(.nv.constant0._Z18calcxor13_validchkPhPKhS1_)
        /*005c*/ 	.short	0x0380
        /*005e*/ 	.short	0x0018


	//----- nvinfo : EIATTR_SW_WAR
	.align		4
.L_53:
        /*0060*/ 	.byte	0x04, 0x36
        /*0062*/ 	.short	(.L_55 - .L_54)
.L_54:
        /*0064*/ 	.word	0x00000008
.L_55:


//--------------------- .nv.info._Z8calcxor8PhPKhj --------------------------
	.section	.nv.info._Z8calcxor8PhPKhj,"",@"SHT_CUDA_INFO"
	.sectionflags	@""
	.align	4


	//----- nvinfo : EIATTR_CUDA_API_VERSION
	.align		4
        /*0000*/ 	.byte	0x04, 0x37
        /*0002*/ 	.short	(.L_57 - .L_56)
.L_56:
        /*0004*/ 	.word	0x00000082


	//----- nvinfo : EIATTR_KPARAM_INFO
	.align		4
.L_57:
        /*0008*/ 	.byte	0x04, 0x17
        /*000a*/ 	.short	(.L_59 - .L_58)
.L_58:
        /*000c*/ 	.word	0x00000000
        /*0010*/ 	.short	0x0002
        /*0012*/ 	.short	0x0010
        /*0014*/ 	.byte	0x00, 0xf0, 0x11, 0x00


	//----- nvinfo : EIATTR_KPARAM_INFO
	.align		4
.L_59:
        /*0018*/ 	.byte	0x04, 0x17
        /*001a*/ 	.short	(.L_61 - .L_60)
.L_60:
        /*001c*/ 	.word	0x00000000
        /*0020*/ 	.short	0x0001
        /*0022*/ 	.short	0x0008
        /*0024*/ 	.byte	0x00, 0xf5, 0x21, 0x00


	//----- nvinfo : EIATTR_KPARAM_INFO
	.align		4
.L_61:
        /*0028*/ 	.byte	0x04, 0x17
        /*002a*/ 	.short	(.L_63 - .L_62)
.L_62:
        /*002c*/ 	.word	0x00000000
        /*0030*/ 	.short	0x0000
        /*0032*/ 	.short	0x0000
        /*0034*/ 	.byte	0x00, 0xf5, 0x21, 0x00


	//----- nvinfo : EIATTR_SPARSE_MMA_MASK
	.align		4
.L_63:
        /*0038*/ 	.byte	0x03, 0x50
        /*003a*/ 	.short	0x0000


	//----- nvinfo : EIATTR_MAXREG_COUNT
	.align		4
        /*003c*/ 	.byte	0x03, 0x1b
        /*003e*/ 	.short	0x00ff


	//----- nvinfo : EIATTR_MERCURY_ISA_VERSION
	.align		4
        /*0040*/ 	.byte	0x03, 0x5f
        /*0042*/ 	.short	0x0101


	//----- nvinfo : EIATTR_VRC_CTA_INIT_COUNT
	.align		4
        /*0044*/ 	.byte	0x02, 0x4a
	.zero		1
	.zero		1


	//----- nvinfo : EIATTR_EXIT_INSTR_OFFSETS
	.align		4
        /*0048*/ 	.byte	0x04, 0x1c
        /*004a*/ 	.short	(.L_65 - .L_64)


	//   ....[0]....
.L_64:
        /*004c*/ 	.word	0x00000130


	//----- nvinfo : EIATTR_CBANK_PARAM_SIZE
	.align		4
.L_65:
        /*0050*/ 	.byte	0x03, 0x19
        /*0052*/ 	.short	0x0014


	//----- nvinfo : EIATTR_PARAM_CBANK
	.align		4
        /*0054*/ 	.byte	0x04, 0x0a
        /*0056*/ 	.short	(.L_67 - .L_66)
	.align		4
.L_66:
        /*0058*/ 	.word	index@(.nv.constant0._Z8calcxor8PhPKhj)
        /*005c*/ 	.short	0x0380
        /*005e*/ 	.short	0x0014


	//----- nvinfo : EIATTR_SW_WAR
	.align		4
.L_67:
        /*0060*/ 	.byte	0x04, 0x36
        /*0062*/ 	.short	(.L_69 - .L_68)
.L_68:
        /*0064*/ 	.word	0x00000008
.L_69:


//--------------------- .nv.info._Z18make_4col_fullpairPhS_i --------------------------
	.section	.nv.info._Z18make_4col_fullpairPhS_i,"",@"SHT_CUDA_INFO"
	.sectionflags	@""
	.align	4


	//----- nvinfo : EIATTR_CUDA_API_VERSION
	.align		4
        /*0000*/ 	.byte	0x04, 0x37
        /*0002*/ 	.short	(.L_71 - .L_70)
.L_70:
        /*0004*/ 	.word	0x00000082


	//----- nvinfo : EIATTR_KPARAM_INFO
	.align		4
.L_71:
        /*0008*/ 	.byte	0x04, 0x17
        /*000a*/ 	.short	(.L_73 - .L_72)
.L_72:
        /*000c*/ 	.word	0x00000000
        /*0010*/ 	.short	0x0002
        /*0012*/ 	.short	0x0010
        /*0014*/ 	.byte	0x00, 0xf0, 0x11, 0x00


	//----- nvinfo : EIATTR_KPARAM_INFO
	.align		4
.L_73:
        /*0018*/ 	.byte	0x04, 0x17
        /*001a*/ 	.short	(.L_75 - .L_74)
.L_74:
        /*001c*/ 	.word	0x00000000
        /*0020*/ 	.short	0x0001
        /*0022*/ 	.short	0x0008
        /*0024*/ 	.byte	0x00, 0xf5, 0x21, 0x00


	//----- nvinfo : EIATTR_KPARAM_INFO
	.align		4
.L_75:
        /*0028*/ 	.byte	0x04, 0x17
        /*002a*/ 	.short	(.L_77 - .L_76)
.L_76:
        /*002c*/ 	.word	0x00000000
        /*0030*/ 	.short	0x0000
        /*0032*/ 	.short	0x0000
        /*0034*/ 	.byte	0x00, 0xf5, 0x21, 0x00


	//----- nvinfo : EIATTR_SPARSE_MMA_MASK
	.align		4
.L_77:
        /*0038*/ 	.byte	0x03, 0x50
        /*003a*/ 	.short	0x0000


	//----- nvinfo : EIATTR_MAXREG_COUNT
	.align		4
        /*003c*/ 	.byte	0x03, 0x1b
        /*003e*/ 	.short	0x00ff


	//----- nvinfo : EIATTR_MERCURY_ISA_VERSION
	.align		4
        /*0040*/ 	.byte	0x03, 0x5f
        /*0042*/ 	.short	0x0101


	//----- nvinfo : EIATTR_VRC_CTA_INIT_COUNT
	.align		4
        /*0044*/ 	.byte	0x02, 0x4a
	.zero		1
	.zero		1


	//----- nvinfo : EIATTR_EXIT_INSTR_OFFSETS
	.align		4
        /*0048*/ 	.byte	0x04, 0x1c
        /*004a*/ 	.short	(.L_79 - .L_78)


	//   ....[0]....
.L_78:
        /*004c*/ 	.word	0x000002f0


	//----- nvinfo : EIATTR_CBANK_PARAM_SIZE
	.align		4
.L_79:
        /*0050*/ 	.byte	0x03, 0x19
        /*0052*/ 	.short	0x0014


	//----- nvinfo : EIATTR_PARAM_CBANK
	.align		4
        /*0054*/ 	.byte	0x04, 0x0a
        /*0056*/ 	.short	(.L_81 - .L_80)
	.align		4
.L_80:
        /*0058*/ 	.word	index@(.nv.constant0._Z18make_4col_fullpairPhS_i)
        /*005c*/ 	.short	0x0380
        /*005e*/ 	.short	0x0014


	//----- nvinfo : EIATTR_SW_WAR
	.align		4
.L_81:
        /*0060*/ 	.byte	0x04, 0x36
        /*0062*/ 	.short	(.L_83 - .L_82)
.L_82:
        /*0064*/ 	.word	0x00000008
.L_83:


//--------------------- .nv.info._Z13chrconvKernelPhPKhS1_jj --------------------------
	.section	.nv.info._Z13chrconvKernelPhPKhS1_jj,"",@"SHT_CUDA_INFO"
	.sectionflags	@""
	.align	4


	//----- nvinfo : EIATTR_CUDA_API_VERSION
	.align		4
        /*0000*/ 	.byte	0x04, 0x37
        /*0002*/ 	.short	(.L_85 - .L_84)
.L_84:
        /*0004*/ 	.word	0x00000082


	//----- nvinfo : EIATTR_KPARAM_INFO
	.align		4
.L_85:
        /*0008*/ 	.byte	0x04, 0x17
        /*000a*/ 	.short	(.L_87 - .L_86)
.L_86:
        /*000c*/ 	.word	0x00000000
        /*0010*/ 	.short	0x0004
        /*0012*/ 	.short	0x001c
        /*0014*/ 	.byte	0x00, 0xf0, 0x11, 0x00


	//----- nvinfo : EIATTR_KPARAM_INFO
	.align		4
.L_87:
        /*0018*/ 	.byte	0x04, 0x17
        /*001a*/ 	.short	(.L_89 - .L_88)
.L_88:
        /*001c*/ 	.word	0x00000000
        /*0020*/ 	.short	0x0003
        /*0022*/ 	.short	0x0018
        /*0024*/ 	.byte	0x00, 0xf0, 0x11, 0x00


	//----- nvinfo : EIATTR_KPARAM_INFO
	.align		4
.L_89:
        /*0028*/ 	.byte	0x04, 0x17
        /*002a*/ 	.short	(.L_91 - .L_90)
.L_90:
        /*002c*/ 	.word	0x00000000
        /*0030*/ 	.short	0x0002
        /*0032*/ 	.short	0x0010
        /*0034*/ 	.byte	0x00, 0xf5, 0x21, 0x00


	//----- nvinfo : EIATTR_KPARAM_INFO
	.align		4
.L_91:
        /*0038*/ 	.byte	0x04, 0x17
        /*003a*/ 	.short	(.L_93 - .L_92)
.L_92:
        /*003c*/ 	.word	0x00000000
        /*0040*/ 	.short	0x0001
        /*0042*/ 	.short	0x0008
        /*0044*/ 	.byte	0x00, 0xf5, 0x21, 0x00


	//----- nvinfo : EIATTR_KPARAM_INFO
	.align		4
.L_93:
        /*0048*/ 	.byte	0x04, 0x17
        /*004a*/ 	.short	(.L_95 - .L_94)
.L_94:
        /*004c*/ 	.word	0x00000000
        /*0050*/ 	.short	0x0000
        /*0052*/ 	.short	0x0000
        /*0054*/ 	.byte	0x00, 0xf5, 0x21, 0x00


	//----- nvinfo : EIATTR_SPARSE_MMA_MASK
	.align		4
.L_95:
        /*0058*/ 	.byte	0x03, 0x50
        /*005a*/ 	.short	0x0000


	//----- nvinfo : EIATTR_MAXREG_COUNT
	.align		4
        /*005c*/ 	.byte	0x03, 0x1b
        /*005e*/ 	.short	0x00ff


	//----- nvinfo : EIATTR_MERCURY_ISA_VERSION
	.align		4
        /*0060*/ 	.byte	0x03, 0x5f
        /*0062*/ 	.short	0x0101


	//----- nvinfo : EIATTR_VRC_CTA_INIT_COUNT
	.align		4
        /*0064*/ 	.byte	0x02, 0x4a
	.zero		1
	.zero		1


	//----- nvinfo : EIATTR_EXIT_INSTR_OFFSETS
	.align		4
        /*0068*/ 	.byte	0x04, 0x1c
        /*006a*/ 	.short	(.L_97 - .L_96)


	//   ....[0]....
.L_96:
        /*006c*/ 	.word	0x00000040


	//   ....[1]....
        /*0070*/ 	.word	0x00000720


	//   ....[2]....
        /*0074*/ 	.word	0x00000ab0


	//   ....[3]....
        /*0078*/ 	.word	0x00000cf0


	//   ....[4]....
        /*007c*/ 	.word	0x00000e80


	//----- nvinfo : EIATTR_CBANK_PARAM_SIZE
	.align		4
.L_97:
        /*0080*/ 	.byte	0x03, 0x19
        /*0082*/ 	.short	0x0020


	//----- nvinfo : EIATTR_PARAM_CBANK
	.align		4
        /*0084*/ 	.byte	0x04, 0x0a
        /*0086*/ 	.short	(.L_99 - .L_98)
	.align		4
.L_98:
        /*0088*/ 	.word	index@(.nv.constant0._Z13chrconvKernelPhPKhS1_jj)
        /*008c*/ 	.short	0x0380
        /*008e*/ 	.short	0x0020


	//----- nvinfo : EIATTR_SW_WAR
	.align		4
.L_99:
        /*0090*/ 	.byte	0x04, 0x36
        /*0092*/ 	.short	(.L_101 - .L_100)
.L_100:
        /*0094*/ 	.word	0x00000008
.L_101:


//--------------------- .nv.info._Z15checkPassKernelPhPKhS1_ --------------------------
	.section	.nv.info._Z15checkPassKernelPhPKhS1_,"",@"SHT_CUDA_INFO"
	.sectionflags	@""
	.align	4


	//----- nvinfo : EIATTR_CUDA_API_VERSION
	.align		4
        /*0000*/ 	.byte	0x04, 0x37
        /*0002*/ 	.short	(.L_103 - .L_102)
.L_102:
        /*0004*/ 	.word	0x00000082


	//----- nvinfo : EIATTR_KPARAM_INFO
	.align		4
.L_103:
        /*0008*/ 	.byte	0x04, 0x17
        /*000a*/ 	.short	(.L_105 - .L_104)
.L_104:
        /*000c*/ 	.word	0x00000000
        /*0010*/ 	.short	0x0002
        /*0012*/ 	.short	0x0010
        /*0014*/ 	.byte	0x00, 0xf5, 0x21, 0x00


	//----- nvinfo : EIATTR_KPARAM_INFO
	.align		4
.L_105:
        /*0018*/ 	.byte	0x04, 0x17
        /*001a*/ 	.short	(.L_107 - .L_106)
.L_106:
        /*001c*/ 	.word	0x00000000
        /*0020*/ 	.short	0x0001
        /*0022*/ 	.short	0x0008
        /*0024*/ 	.byte	0x00, 0xf5, 0x21, 0x00


	//----- nvinfo : EIATTR_KPARAM_INFO
	.align		4
.L_107:
        /*0028*/ 	.byte	0x04, 0x17
        /*002a*/ 	.short	(.L_109 - .L_108)
.L_108:
        /*002c*/ 	.word	0x00000000
        /*0030*/ 	.short	0x0000
        /*0032*/ 	.short	0x0000
        /*0034*/ 	.byte	0x00, 0xf5, 0x21, 0x00


	//----- nvinfo : EIATTR_SPARSE_MMA_MASK
	.align		4
.L_109:
        /*0038*/ 	.byte	0x03, 0x50
        /*003a*/ 	.short	0x0000


	//----- nvinfo : EIATTR_MAXREG_COUNT
	.align		4
        /*003c*/ 	.byte	0x03, 0x1b
        /*003e*/ 	.short	0x00ff


	//----- nvinfo : EIATTR_MERCURY_ISA_VERSION
	.align		4
        /*0040*/ 	.byte	0x03, 0x5f
        /*0042*/ 	.short	0x0101


	//----- nvinfo : EIATTR_VRC_CTA_INIT_COUNT
	.align		4
        /*0044*/ 	.byte	0x02, 0x4a
	.zero		1
	.zero		1


	//----- nvinfo : EIATTR_EXIT_INSTR_OFFSETS
	.align		4
        /*0048*/ 	.byte	0x04, 0x1c
        /*004a*/ 	.short	(.L_111 - .L_110)


	//   ....[0]....
.L_110:
        /*004c*/ 	.word	0x00000c70


	//----- nvinfo : EIATTR_CBANK_PARAM_SIZE
	.align		4
.L_111:
        /*0050*/ 	.byte	0x03, 0x19
        /*0052*/ 	.short	0x0018


	//----- nvinfo : EIATTR_PARAM_CBANK
	.align		4
        /*0054*/ 	.byte	0x04, 0x0a
        /*0056*/ 	.short	(.L_113 - .L_112)
	.align		4
.L_112:
        /*0058*/ 	.word	index@(.nv.constant0._Z15checkPassKernelPhPKhS1_)
        /*005c*/ 	.short	0x0380
        /*005e*/ 	.short	0x0018


	//----- nvinfo : EIATTR_SW_WAR
	.align		4
.L_113:
        /*0060*/ 	.byte	0x04, 0x36
        /*0062*/ 	.short	(.L_115 - .L_114)
.L_114:
        /*0064*/ 	.word	0x00000008
.L_115:


//--------------------- .nv.callgraph             --------------------------
	.section	.nv.callgraph,"",@"SHT_CUDA_CALLGRAPH"
	.align	4
	.sectionentsize	8
	.align		4
        /*0000*/ 	.word	0x00000000
	.align		4
        /*0004*/ 	.word	0xffffffff
	.align		4
        /*0008*/ 	.word	0x00000000
	.align		4
        /*000c*/ 	.word	0xfffffffe
	.align		4
        /*0010*/ 	.word	0x00000000
	.align		4
        /*0014*/ 	.word	0xfffffffd
	.align		4
        /*0018*/ 	.word	0x00000000
	.align		4
        /*001c*/ 	.word	0xfffffffc


//--------------------- .text._Z8kerntestv        --------------------------
	.section	.text._Z8kerntestv,"ax",@progbits
	.align	128
        .global         _Z8kerntestv
        .type           _Z8kerntestv,@function
        .size           _Z8kerntestv,(.L_x_13 - _Z8kerntestv)
        .other          _Z8kerntestv,@"STO_CUDA_ENTRY STV_DEFAULT"
_Z8kerntestv:
.text._Z8kerntestv:
[----:B------:R-:W-:Y:S01]  /*0000*/  LDC R1, c[0x0][0x37c] ;  /* 0x0000df00ff017b82 */ /* 0x000fe20000000800 */
[----:B------:R-:W-:Y:S05]  /*0010*/  EXIT ;  /* 0x000000000000794d */ /* 0x000fea0003800000 */
.L_x_0:
[----:B------:R-:W-:-:S00]  /*0020*/  BRA `(.L_x_0) ;  /* 0xfffffffc00fc7947 */ /* 0x000fc0000383ffff */
[----:B------:R-:W-:-:S00]  /*0030*/  NOP ;  /* 0x0000000000007918 */ /* 0x000fc00000000000 */
        /* <DEDUP_REMOVED lines=12> */
.L_x_13:


//--------------------- .text._Z18calcxor13_validchkPhPKhS1_ --------------------------
	.section	.text._Z18calcxor13_validchkPhPKhS1_,"ax",@progbits
	.align	128
        .global         _Z18calcxor13_validchkPhPKhS1_
        .type           _Z18calcxor13_validchkPhPKhS1_,@function
        .size           _Z18calcxor13_validchkPhPKhS1_,(.L_x_14 - _Z18calcxor13_validchkPhPKhS1_)
        .other          _Z18calcxor13_validchkPhPKhS1_,@"STO_CUDA_ENTRY STV_DEFAULT"
_Z18calcxor13_validchkPhPKhS1_:
.text._Z18calcxor13_validchkPhPKhS1_:
[----:B------:R-:W-:Y:S01]  /*0000*/  LDC R1, c[0x0][0x37c] ;  /* 0x0000df00ff017b82 */ /* 0x000fe20000000800 */
[----:B------:R-:W0:Y:S07]  /*0010*/  S2R R0, SR_TID.X ;  /* 0x0000000000007919 */ /* 0x000e2e0000002100 */
[----:B------:R-:W1:Y:S01]  /*0020*/  S2UR UR8, SR_CTAID.X ;  /* 0x00000000000879c3 */ /* 0x000e620000002500 */
[----:B------:R-:W1:Y:S01]  /*0030*/  LDCU.128 UR12, c[0x0][0x380] ;  /* 0x00007000ff0c77ac */ /* 0x000e620008000c00 */
[----:B------:R-:W0:Y:S01]  /*0040*/  LDCU.64 UR10, c[0x0][0x390] ;  /* 0x00007200ff0a77ac */ /* 0x000e220008000a00 */
[----:B------:R-:W2:Y:S01]  /*0050*/  LDCU.64 UR6, c[0x0][0x358] ;  /* 0x00006b00ff0677ac */ /* 0x000ea20008000a00 */
[----:B-1----:R-:W-:-:S04]  /*0060*/  UIADD3 UR4, UP0, UPT, UR8, UR14, URZ ;  /* 0x0000000e08047290 */ /* 0x002fc8000ff1e0ff */
[----:B------:R-:W-:Y:S02]  /*0070*/  UIADD3.X UR5, UPT, UPT, URZ, UR15, URZ, UP0, !UPT ;  /* 0x0000000fff057290 */ /* 0x000fe400087fe4ff */
[----:B------:R-:W-:Y:S01]  /*0080*/  IMAD.U32 R2, RZ, RZ, UR4 ;  /* 0x00000004ff027e24 */ /* 0x000fe2000f8e00ff */
[----:B0-----:R-:W-:-:S03]  /*0090*/  IADD3 R4, P0, PT, R0, UR10, RZ ;  /* 0x0000000a00047c10 */ /* 0x001fc6000ff1e0ff */
[----:B------:R-:W-:Y:S02]  /*00a0*/  IMAD.U32 R3, RZ, RZ, UR5 ;  /* 0x00000005ff037e24 */ /* 0x000fe4000f8e00ff */
[----:B------:R-:W-:-:S03]  /*00b0*/  IMAD.X R5, RZ, RZ, UR11, P0 ;  /* 0x0000000bff057e24 */ /* 0x000fc600080e06ff */
[----:B--2---:R-:W2:Y:S04]  /*00c0*/  LDG.E.U8 R2, desc[UR6][R2.64] ;  /* 0x0000000602027981 */ /* 0x004ea8000c1e1100 */
[----:B------:R-:W2:Y:S01]  /*00d0*/  LDG.E.U8 R5, desc[UR6][R4.64] ;  /* 0x0000000604057981 */ /* 0x000ea2000c1e1100 */
[----:B------:R-:W0:Y:S02]  /*00e0*/  LDC R7, c[0x0][0x360] ;  /* 0x0000d800ff077b82 */ /* 0x000e240000000800 */
[----:B0-----:R-:W-:-:S05]  /*00f0*/  IMAD R6, R7, UR8, R0 ;  /* 0x0000000807067c24 */ /* 0x001fca000f8e0200 */
[----:B------:R-:W-:-:S05]  /*0100*/  IADD3 R6, P0, PT, R6, UR12, RZ ;  /* 0x0000000c06067c10 */ /* 0x000fca000ff1e0ff */
[----:B------:R-:W-:Y:S01]  /*0110*/  IMAD.X R7, RZ, RZ, UR13, P0 ;  /* 0x0000000dff077e24 */ /* 0x000fe200080e06ff */
[----:B--2---:R-:W-:-:S04]  /*0120*/  LOP3.LUT R0, R5, R2, R0, 0xf6, !PT ;  /* 0x0000000205007212 */ /* 0x004fc800078ef600 */
[----:B------:R-:W-:-:S04]  /*0130*/  LOP3.LUT R0, R0, 0x80, RZ, 0xc, !PT ;  /* 0x0000008000007812 */ /* 0x000fc800078e0cff */
[----:B------:R-:W-:-:S05]  /*0140*/  SHF.R.U32.HI R9, RZ, 0x7, R0 ;  /* 0x00000007ff097819 */ /* 0x000fca0000011600 */
[----:B------:R-:W-:Y:S01]  /*0150*/  STG.E.U8 desc[UR6][R6.64], R9 ;  /* 0x0000000906007986 */ /* 0x000fe2000c101106 */
[----:B------:R-:W-:Y:S05]  /*0160*/  EXIT ;  /* 0x000000000000794d */ /* 0x000fea0003800000 */
.L_x_1:
        /* <DEDUP_REMOVED lines=9> */
.L_x_14:


//--------------------- .text._Z8calcxor8PhPKhj   --------------------------
	.section	.text._Z8calcxor8PhPKhj,"ax",@progbits
	.align	128
        .global         _Z8calcxor8PhPKhj
        .type           _Z8calcxor8PhPKhj,@function
        .size           _Z8calcxor8PhPKhj,(.L_x_15 - _Z8calcxor8PhPKhj)
        .other          _Z8calcxor8PhPKhj,@"STO_CUDA_ENTRY STV_DEFAULT"
_Z8calcxor8PhPKhj:
.text._Z8calcxor8PhPKhj:
[----:B------:R-:W-:Y:S01]  /*0000*/  LDC R1, c[0x0][0x37c] ;  /* 0x0000df00ff017b82 */ /* 0x000fe20000000800 */
[----:B------:R-:W0:Y:S01]  /*0010*/  S2R R6, SR_CTAID.X ;  /* 0x0000000000067919 */ /* 0x000e220000002500 */
[----:B------:R-:W1:Y:S01]  /*0020*/  LDCU UR4, c[0x0][0x390] ;  /* 0x00007200ff0477ac */ /* 0x000e620008000800 */
[----:B------:R-:W0:Y:S01]  /*0030*/  S2R R3, SR_TID.X ;  /* 0x0000000000037919 */ /* 0x000e220000002100 */
[----:B------:R-:W1:Y:S01]  /*0040*/  LDCU.128 UR8, c[0x0][0x380] ;  /* 0x00007000ff0877ac */ /* 0x000e620008000c00 */
[----:B------:R-:W2:Y:S01]  /*0050*/  LDCU.64 UR6, c[0x0][0x358] ;  /* 0x00006b00ff0677ac */ /* 0x000ea20008000a00 */
[----:B-1----:R-:W-:-:S04]  /*0060*/  UIADD3 UR4, UP0, UPT, UR4, UR10, URZ ;  /* 0x0000000a04047290 */ /* 0x002fc8000ff1e0ff */
[----:B------:R-:W-:Y:S02]  /*0070*/  UIADD3.X UR5, UPT, UPT, URZ, UR11, URZ, UP0, !UPT ;  /* 0x0000000bff057290 */ /* 0x000fe400087fe4ff */
[----:B------:R-:W-:Y:S02]  /*0080*/  IMAD.U32 R2, RZ, RZ, UR4 ;  /* 0x00000004ff027e24 */ /* 0x000fe4000f8e00ff */
[----:B0-----:R-:W-:Y:S02]  /*0090*/  IMAD R6, R6, 0x100, R3 ;  /* 0x0000010006067824 */ /* 0x001fe400078e0203 */
[----:B------:R-:W-:-:S03]  /*00a0*/  MOV R3, UR5 ;  /* 0x0000000500037c02 */ /* 0x000fc60008000f00 */
[----:B------:R-:W-:Y:S02]  /*00b0*/  IADD3 R4, P0, PT, R6, UR10, RZ ;  /* 0x0000000a06047c10 */ /* 0x000fe4000ff1e0ff */
[----:B--2---:R-:W2:Y:S03]  /*00c0*/  LDG.E.U8 R2, desc[UR6][R2.64] ;  /* 0x0000000602027981 */ /* 0x004ea6000c1e1100 */
[----:B------:R-:W-:-:S06]  /*00d0*/  IMAD.X R5, RZ, RZ, UR11, P0 ;  /* 0x0000000bff057e24 */ /* 0x000fcc00080e06ff */
[----:B------:R-:W2:Y:S01]  /*00e0*/  LDG.E.U8 R5, desc[UR6][R4.64] ;  /* 0x0000000604057981 */ /* 0x000ea2000c1e1100 */
[----:B------:R-:W-:-:S04]  /*00f0*/  IADD3 R6, P0, PT, R6, UR8, RZ ;  /* 0x0000000806067c10 */ /* 0x000fc8000ff1e0ff */
[----:B------:R-:W-:Y:S02]  /*0100*/  IADD3.X R7, PT, PT, RZ, UR9, RZ, P0, !PT ;  /* 0x00000009ff077c10 */ /* 0x000fe400087fe4ff */
[----:B--2---:R-:W-:-:S05]  /*0110*/  LOP3.LUT R9, R5, 0x80, R2, 0xda, !PT ;  /* 0x0000008005097812 */ /* 0x004fca00078eda02 */
[----:B------:R-:W-:Y:S01]  /*0120*/  STG.E.U8 desc[UR6][R6.64], R9 ;  /* 0x0000000906007986 */ /* 0x000fe2000c101106 */
[----:B------:R-:W-:Y:S05]  /*0130*/  EXIT ;  /* 0x000000000000794d */ /* 0x000fea0003800000 */
.L_x_2:
        /* <DEDUP_REMOVED lines=12> */
.L_x_15:


//--------------------- .text._Z18make_4col_fullpairPhS_i --------------------------
	.section	.text._Z18make_4col_fullpairPhS_i,"ax",@progbits
	.align	128
        .global         _Z18make_4col_fullpairPhS_i
        .type           _Z18make_4col_fullpairPhS_i,@function
        .size           _Z18make_4col_fullpairPhS_i,(.L_x_16 - _Z18make_4col_fullpairPhS_i)
        .other          _Z18make_4col_fullpairPhS_i,@"STO_CUDA_ENTRY STV_DEFAULT"
_Z18make_4col_fullpairPhS_i:
.text._Z18make_4col_fullpairPhS_i:
[----:B------:R-:W-:Y:S01]  /*0000*/  LDC R1, c[0x0][0x37c] ;  /* 0x0000df00ff017b82 */ /* 0x000fe20000000800 */
[----:B------:R-:W0:Y:S01]  /*0010*/  S2R R16, SR_CTAID.X ;  /* 0x0000000000107919 */ /* 0x000e220000002500 */
[----:B------:R-:W1:Y:S06]  /*0020*/  LDCU UR6, c[0x0][0x360] ;  /* 0x00006c00ff0677ac */ /* 0x000e6c0008000800 */
[----:B------:R-:W2:Y:S01]  /*0030*/  S2UR UR4, SR_CTAID.Z ;  /* 0x00000000000479c3 */ /* 0x000ea20000002700 */
[----:B------:R-:W0:Y:S01]  /*0040*/  S2R R13, SR_TID.Z ;  /* 0x00000000000d7919 */ /* 0x000e220000002300 */
[----:B------:R-:W3:Y:S01]  /*0050*/  LDCU UR7, c[0x0][0x364] ;  /* 0x00006c80ff0777ac */ /* 0x000ee20008000800 */
[----:B------:R-:W3:Y:S01]  /*0060*/  S2R R15, SR_TID.Y ;  /* 0x00000000000f7919 */ /* 0x000ee20000002200 */
[----:B------:R-:W0:Y:S04]  /*0070*/  LDCU UR8, c[0x0][0x368] ;  /* 0x00006d00ff0877ac */ /* 0x000e280008000800 */
[----:B------:R-:W2:Y:S01]  /*0080*/  LDC R5, c[0x0][0x390] ;  /* 0x0000e400ff057b82 */ /* 0x000ea20000000800 */
[----:B------:R-:W4:Y:S01]  /*0090*/  S2R R3, SR_CTAID.Y ;  /* 0x0000000000037919 */ /* 0x000f220000002600 */
[----:B------:R-:W5:Y:S01]  /*00a0*/  LDCU UR9, c[0x0][0x370] ;  /* 0x00006e00ff0977ac */ /* 0x000f620008000800 */
[----:B------:R-:W1:Y:S01]  /*00b0*/  S2R R0, SR_TID.X ;  /* 0x0000000000007919 */ /* 0x000e620000002100 */
[----:B------:R-:W5:Y:S04]  /*00c0*/  LDCU UR10, c[0x0][0x374] ;  /* 0x00006e80ff0a77ac */ /* 0x000f680008000800 */
[----:B------:R-:W2:Y:S01]  /*00d0*/  LDC R2, c[0x0][0x378] ;  /* 0x0000de00ff027b82 */ /* 0x000ea20000000800 */
[----:B------:R-:W5:Y:S01]  /*00e0*/  LDCU.128 UR12, c[0x0][0x380] ;  /* 0x00007000ff0c77ac */ /* 0x000f620008000c00 */
[----:B0-----:R-:W-:-:S04]  /*00f0*/  IMAD R4, R16, UR8, R13 ;  /* 0x0000000810047c24 */ /* 0x001fc8000f8e020d */
[----:B---3--:R-:W-:Y:S02]  /*0100*/  IMAD R14, R4, UR7, R15 ;  /* 0x00000007040e7c24 */ /* 0x008fe4000f8e020f */
[----:B--2---:R-:W-:Y:S01]  /*0110*/  IMAD R2, R2, R5, UR4 ;  /* 0x0000000402027e24 */ /* 0x004fe2000f8e0205 */
[----:B------:R-:W0:Y:S01]  /*0120*/  LDCU.64 UR4, c[0x0][0x358] ;  /* 0x00006b00ff0477ac */ /* 0x000e220008000a00 */
[----:B----4-:R-:W-:Y:S02]  /*0130*/  LOP3.LUT R6, R3, 0xff, RZ, 0xc0, !PT ;  /* 0x000000ff03067812 */ /* 0x010fe400078ec0ff */
[----:B------:R-:W-:Y:S02]  /*0140*/  LOP3.LUT R8, R14, 0xff, RZ, 0xc0, !PT ;  /* 0x000000ff0e087812 */ /* 0x000fe400078ec0ff */
[----:B------:R-:W-:Y:S02]  /*0150*/  LOP3.LUT R4, R2, 0xff, RZ, 0xc0, !PT ;  /* 0x000000ff02047812 */ /* 0x000fe400078ec0ff */
[----:B-----5:R-:W-:-:S02]  /*0160*/  IADD3 R8, P0, PT, R8, UR14, RZ ;  /* 0x0000000e08087c10 */ /* 0x020fc4000ff1e0ff */
[----:B------:R-:W-:Y:S02]  /*0170*/  IADD3 R4, P1, PT, R4, UR14, RZ ;  /* 0x0000000e04047c10 */ /* 0x000fe4000ff3e0ff */
[----:B-1----:R-:W-:Y:S01]  /*0180*/  LOP3.LUT R10, R0, 0xff, RZ, 0xc0, !PT ;  /* 0x000000ff000a7812 */ /* 0x002fe200078ec0ff */
[----:B------:R-:W-:Y:S01]  /*0190*/  IMAD.X R9, RZ, RZ, UR15, P0 ;  /* 0x0000000fff097e24 */ /* 0x000fe200080e06ff */
[----:B------:R-:W-:Y:S01]  /*01a0*/  IADD3 R6, P2, PT, R6, UR14, RZ ;  /* 0x0000000e06067c10 */ /* 0x000fe2000ff5e0ff */
[----:B------:R-:W-:Y:S01]  /*01b0*/  IMAD.X R5, RZ, RZ, UR15, P1 ;  /* 0x0000000fff057e24 */ /* 0x000fe200088e06ff */
[----:B------:R-:W-:-:S03]  /*01c0*/  IADD3 R10, P1, PT, R10, UR14, RZ ;  /* 0x0000000e0a0a7c10 */ /* 0x000fc6000ff3e0ff */
[----:B------:R-:W-:Y:S01]  /*01d0*/  IMAD.X R7, RZ, RZ, UR15, P2 ;  /* 0x0000000fff077e24 */ /* 0x000fe200090e06ff */
[----:B0-----:R-:W2:Y:S01]  /*01e0*/  LDG.E.U8 R9, desc[UR4][R8.64] ;  /* 0x0000000408097981 */ /* 0x001ea2000c1e1100 */
[----:B------:R-:W-:-:S03]  /*01f0*/  IMAD.X R11, RZ, RZ, UR15, P1 ;  /* 0x0000000fff0b7e24 */ /* 0x000fc600088e06ff */
[----:B------:R-:W3:Y:S04]  /*0200*/  LDG.E.U8 R5, desc[UR4][R4.64] ;  /* 0x0000000404057981 */ /* 0x000ee8000c1e1100 */
[----:B------:R-:W2:Y:S04]  /*0210*/  LDG.E.U8 R6, desc[UR4][R6.64] ;  /* 0x0000000406067981 */ /* 0x000ea8000c1e1100 */
[----:B------:R-:W4:Y:S01]  /*0220*/  LDG.E.U8 R10, desc[UR4][R10.64] ;  /* 0x000000040a0a7981 */ /* 0x000f22000c1e1100 */
[----:B------:R-:W-:-:S04]  /*0230*/  IMAD R12, R2, UR10, R3 ;  /* 0x0000000a020c7c24 */ /* 0x000fc8000f8e0203 */
[----:B------:R-:W-:-:S04]  /*0240*/  IMAD R12, R12, UR9, R16 ;  /* 0x000000090c0c7c24 */ /* 0x000fc8000f8e0210 */
[----:B------:R-:W-:Y:S01]  /*0250*/  IMAD R12, R12, UR8, R13 ;  /* 0x000000080c0c7c24 */ /* 0x000fe2000f8e020d */
[----:B------:R-:W-:-:S03]  /*0260*/  LOP3.LUT R3, R14, R0, R3, 0x96, !PT ;  /* 0x000000000e037212 */ /* 0x000fc600078e9603 */
[----:B------:R-:W-:-:S04]  /*0270*/  IMAD R13, R12, UR7, R15 ;  /* 0x000000070c0d7c24 */ /* 0x000fc8000f8e020f */
[----:B------:R-:W-:Y:S01]  /*0280*/  IMAD R13, R13, UR6, R0 ;  /* 0x000000060d0d7c24 */ /* 0x000fe2000f8e0200 */
[----:B---3--:R-:W-:-:S04]  /*0290*/  LOP3.LUT R3, R5, R3, R2, 0xf6, !PT ;  /* 0x0000000305037212 */ /* 0x008fc800078ef602 */
[----:B------:R-:W-:Y:S02]  /*02a0*/  IADD3 R2, P0, PT, R13, UR12, RZ ;  /* 0x0000000c0d027c10 */ /* 0x000fe4000ff1e0ff */
[----:B--2---:R-:W-:-:S03]  /*02b0*/  LOP3.LUT R5, R9, R3, R6, 0xfe, !PT ;  /* 0x0000000309057212 */ /* 0x004fc600078efe06 */
[----:B------:R-:W-:Y:S01]  /*02c0*/  IMAD.X R3, RZ, RZ, UR13, P0 ;  /* 0x0000000dff037e24 */ /* 0x000fe200080e06ff */
[----:B----4-:R-:W-:-:S05]  /*02d0*/  LOP3.LUT R5, R5, R10, RZ, 0xfc, !PT ;  /* 0x0000000a05057212 */ /* 0x010fca00078efcff */
[----:B------:R-:W-:Y:S01]  /*02e0*/  STG.E.U8 desc[UR4][R2.64], R5 ;  /* 0x0000000502007986 */ /* 0x000fe2000c101104 */
[----:B------:R-:W-:Y:S05]  /*02f0*/  EXIT ;  /* 0x000000000000794d */ /* 0x000fea0003800000 */
.L_x_3:
        /* <DEDUP_REMOVED lines=16> */
.L_x_16:


//--------------------- .text._Z13chrconvKernelPhPKhS1_jj --------------------------
	.section	.text._Z13chrconvKernelPhPKhS1_jj,"ax",@progbits
	.align	128
        .global         _Z13chrconvKernelPhPKhS1_jj
        .type           _Z13chrconvKernelPhPKhS1_jj,@function
        .size           _Z13chrconvKernelPhPKhS1_jj,(.L_x_17 - _Z13chrconvKernelPhPKhS1_jj)
        .other          _Z13chrconvKernelPhPKhS1_jj,@"STO_CUDA_ENTRY STV_DEFAULT"
_Z13chrconvKernelPhPKhS1_jj:
.text._Z13chrconvKernelPhPKhS1_jj:
[----:B------:R-:W-:Y:S01]  /*0000*/  LDC R1, c[0x0][0x37c] ;  /* 0x0000df00ff017b82 */ /* 0x000fe20000000800 */
[----:B------:R-:W0:Y:S02]  /*0010*/  LDCU UR6, c[0x0][0x398] ;  /* 0x00007300ff0677ac */ /* 0x000e240008000800 */
[----:B0-----:R-:W-:-:S06]  /*0020*/  UIADD3 UR5, UPT, UPT, UR6, -0x1, URZ ;  /* 0xffffffff06057890 */ /* 0x001fcc000fffe0ff */
[----:B------:R-:W-:-:S13]  /*0030*/  ISETP.NE.AND P0, PT, RZ, UR5, PT ;  /* 0x00000005ff007c0c */ /* 0x000fda000bf05270 */
[----:B------:R-:W-:Y:S05]  /*0040*/  @!P0 EXIT ;  /* 0x000000000000894d */ /* 0x000fea0003800000 */
[----:B------:R-:W0:Y:S01]  /*0050*/  S2R R0, SR_TID.X ;  /* 0x0000000000007919 */ /* 0x000e220000002100 */
[----:B------:R-:W-:Y:S02]  /*0060*/  UIADD3 UR6, UPT, UPT, UR6, -0x2, URZ ;  /* 0xfffffffe06067890 */ /* 0x000fe4000fffe0ff */
[----:B------:R-:W-:Y:S02]  /*0070*/  ULOP3.LUT UR8, UR5, 0xf, URZ, 0xc0, !UPT ;  /* 0x0000000f05087892 */ /* 0x000fe4000f8ec0ff */
[----:B------:R-:W-:Y:S01]  /*0080*/  UISETP.GE.U32.AND UP0, UPT, UR6, 0xf, UPT ;  /* 0x0000000f0600788c */ /* 0x000fe2000bf06070 */
[----:B------:R-:W-:Y:S01]  /*0090*/  UMOV UR4, URZ ;  /* 0x000000ff00047c82 */ /* 0x000fe20008000000 */
[----:B------:R-:W1:Y:S02]  /*00a0*/  LDCU.64 UR10, c[0x0][0x358] ;  /* 0x00006b00ff0a77ac */ /* 0x000e640008000a00 */
[----:B------:R-:W-:-:S05]  /*00b0*/  ISETP.NE.AND P0, PT, RZ, UR8, PT ;  /* 0x00000008ff007c0c */ /* 0x000fca000bf05270 */
[----:B------:R-:W-:Y:S08]  /*00c0*/  BRA.U !UP0, `(.L_x_4) ;  /* 0x0000000508947547 */ /* 0x000ff0000b800000 */
[----:B------:R-:W0:Y:S01]  /*00d0*/  LDC.64 R2, c[0x0][0x380] ;  /* 0x0000e000ff027b82 */ /* 0x000e220000000a00 */
[----:B------:R-:W2:Y:S01]  /*00e0*/  LDCU.64 UR6, c[0x0][0x388] ;  /* 0x00007100ff0677ac */ /* 0x000ea20008000a00 */
[----:B------:R-:W-:Y:S01]  /*00f0*/  ULOP3.LUT UR4, UR5, 0xfffffff0, URZ, 0xc0, !UPT ;  /* 0xfffffff005047892 */ /* 0x000fe2000f8ec0ff */
[----:B------:R-:W3:Y:S03]  /*0100*/  LDCU.64 UR12, c[0x0][0x390] ;  /* 0x00007200ff0c77ac */ /* 0x000ee60008000a00 */
[----:B------:R-:W-:Y:S02]  /*0110*/  UIADD3 UR9, UPT, UPT, -UR4, URZ, URZ ;  /* 0x000000ff04097290 */ /* 0x000fe4000fffe1ff */
[----:B--2---:R-:W-:-:S04]  /*0120*/  UIADD3 UR6, UP0, UPT, UR6, 0x7, URZ ;  /* 0x0000000706067890 */ /* 0x004fc8000ff1e0ff */
[----:B------:R-:W-:Y:S01]  /*0130*/  UIADD3.X UR7, UPT, UPT, URZ, UR7, URZ, UP0, !UPT ;  /* 0x00000007ff077290 */ /* 0x000fe200087fe4ff */
[----:B0-----:R-:W-:-:S03]  /*0140*/  IMAD.WIDE.U32 R2, R0, 0x10, R2 ;  /* 0x0000001000027825 */ /* 0x001fc600078e0002 */
[----:B------:R-:W-:Y:S01]  /*0150*/  IADD3 R6, P1, PT, R2, 0x7, RZ ;  /* 0x0000000702067810 */ /* 0x000fe20007f3e0ff */
[----:B------:R-:W-:-:S04]  /*0160*/  IMAD.U32 R2, RZ, RZ, UR6 ;  /* 0x00000006ff027e24 */ /* 0x000fc8000f8e00ff */
[----:B------:R-:W-:Y:S02]  /*0170*/  IMAD.X R7, RZ, RZ, R3, P1 ;  /* 0x000000ffff077224 */ /* 0x000fe400008e0603 */
[----:B---3--:R-:W-:-:S07]  /*0180*/  IMAD.U32 R3, RZ, RZ, UR7 ;  /* 0x00000007ff037e24 */ /* 0x008fce000f8e00ff */
.L_x_5:
[----:B-12---:R-:W2:Y:S02]  /*0190*/  LDG.E.U8 R4, desc[UR10][R2.64+-0x7] ;  /* 0xfffff90a02047981 */ /* 0x006ea4000c1e1100 */
[----:B--2---:R-:W-:-:S05]  /*01a0*/  IADD3 R4, P1, PT, R4, UR12, RZ ;  /* 0x0000000c04047c10 */ /* 0x004fca000ff3e0ff */
[----:B------:R-:W-:-:S05]  /*01b0*/  IMAD.X R5, RZ, RZ, UR13, P1 ;  /* 0x0000000dff057e24 */ /* 0x000fca00088e06ff */
[----:B------:R0:W2:Y:S02]  /*01c0*/  LDG.E.U8 R11, desc[UR10][R4.64] ;  /* 0x0000000a040b7981 */ /* 0x0000a4000c1e1100 */
[----:B0-----:R-:W-:Y:S02]  /*01d0*/  IMAD.MOV.U32 R4, RZ, RZ, R6 ;  /* 0x000000ffff047224 */ /* 0x001fe400078e0006 */
[----:B------:R-:W-:-:S05]  /*01e0*/  IMAD.MOV.U32 R5, RZ, RZ, R7 ;  /* 0x000000ffff057224 */ /* 0x000fca00078e0007 */
[----:B--2---:R0:W-:Y:S04]  /*01f0*/  STG.E.U8 desc[UR10][R4.64+-0x7], R11 ;  /* 0xfffff90b04007986 */ /* 0x0041e8000c10110a */
[----:B------:R-:W2:Y:S02]  /*0200*/  LDG.E.U8 R6, desc[UR10][R2.64+-0x6] ;  /* 0xfffffa0a02067981 */ /* 0x000ea4000c1e1100 */
[----:B--2---:R-:W-:-:S05]  /*0210*/  IADD3 R6, P1, PT, R6, UR12, RZ ;  /* 0x0000000c06067c10 */ /* 0x004fca000ff3e0ff */
[----:B------:R-:W-:-:S06]  /*0220*/  IMAD.X R7, RZ, RZ, UR13, P1 ;  /* 0x0000000dff077e24 */ /* 0x000fcc00088e06ff */
[----:B------:R-:W2:Y:S04]  /*0230*/  LDG.E.U8 R7, desc[UR10][R6.64] ;  /* 0x0000000a06077981 */ /* 0x000ea8000c1e1100 */
[----:B--2---:R1:W-:Y:S04]  /*0240*/  STG.E.U8 desc[UR10][R4.64+-0x6], R7 ;  /* 0xfffffa0704007986 */ /* 0x0043e8000c10110a */
[----:B------:R-:W2:Y:S02]  /*0250*/  LDG.E.U8 R8, desc[UR10][R2.64+-0x5] ;  /* 0xfffffb0a02087981 */ /* 0x000ea4000c1e1100 */
[----:B--2---:R-:W-:-:S05]  /*0260*/  IADD3 R8, P1, PT, R8, UR12, RZ ;  /* 0x0000000c08087c10 */ /* 0x004fca000ff3e0ff */
[----:B------:R-:W-:-:S06]  /*0270*/  IMAD.X R9, RZ, RZ, UR13, P1 ;  /* 0x0000000dff097e24 */ /* 0x000fcc00088e06ff */
[----:B------:R-:W2:Y:S04]  /*0280*/  LDG.E.U8 R9, desc[UR10][R8.64] ;  /* 0x0000000a08097981 */ /* 0x000ea8000c1e1100 */
[----:B--2---:R2:W-:Y:S04]  /*0290*/  STG.E.U8 desc[UR10][R4.64+-0x5], R9 ;  /* 0xfffffb0904007986 */ /* 0x0045e8000c10110a */
[----:B------:R-:W3:Y:S02]  /*02a0*/  LDG.E.U8 R10, desc[UR10][R2.64+-0x4] ;  /* 0xfffffc0a020a7981 */ /* 0x000ee4000c1e1100 */
[----:B---3--:R-:W-:-:S05]  /*02b0*/  IADD3 R10, P1, PT, R10, UR12, RZ ;  /* 0x0000000c0a0a7c10 */ /* 0x008fca000ff3e0ff */
[----:B0-----:R-:W-:-:S06]  /*02c0*/  IMAD.X R11, RZ, RZ, UR13, P1 ;  /* 0x0000000dff0b7e24 */ /* 0x001fcc00088e06ff */
[----:B------:R-:W3:Y:S04]  /*02d0*/  LDG.E.U8 R11, desc[UR10][R10.64] ;  /* 0x0000000a0a0b7981 */ /* 0x000ee8000c1e1100 */
[----:B---3--:R0:W-:Y:S04]  /*02e0*/  STG.E.U8 desc[UR10][R4.64+-0x4], R11 ;  /* 0xfffffc0b04007986 */ /* 0x0081e8000c10110a */
[----:B------:R-:W3:Y:S02]  /*02f0*/  LDG.E.U8 R6, desc[UR10][R2.64+-0x3] ;  /* 0xfffffd0a02067981 */ /* 0x000ee4000c1e1100 */
[----:B---3--:R-:W-:-:S05]  /*0300*/  IADD3 R6, P1, PT, R6, UR12, RZ ;  /* 0x0000000c06067c10 */ /* 0x008fca000ff3e0ff */
[----:B-1----:R-:W-:-:S06]  /*0310*/  IMAD.X R7, RZ, RZ, UR13, P1 ;  /* 0x0000000dff077e24 */ /* 0x002fcc00088e06ff */
[----:B------:R-:W3:Y:S04]  /*0320*/  LDG.E.U8 R7, desc[UR10][R6.64] ;  /* 0x0000000a06077981 */ /* 0x000ee8000c1e1100 */
[----:B---3--:R1:W-:Y:S04]  /*0330*/  STG.E.U8 desc[UR10][R4.64+-0x3], R7 ;  /* 0xfffffd0704007986 */ /* 0x0083e8000c10110a */
[----:B------:R-:W3:Y:S02]  /*0340*/  LDG.E.U8 R8, desc[UR10][R2.64+-0x2] ;  /* 0xfffffe0a02087981 */ /* 0x000ee4000c1e1100 */
[----:B---3--:R-:W-:-:S05]  /*0350*/  IADD3 R8, P1, PT, R8, UR12, RZ ;  /* 0x0000000c08087c10 */ /* 0x008fca000ff3e0ff */
[----:B--2---:R-:W-:-:S06]  /*0360*/  IMAD.X R9, RZ, RZ, UR13, P1 ;  /* 0x0000000dff097e24 */ /* 0x004fcc00088e06ff */
        /* <DEDUP_REMOVED lines=8> */
[----:B---3--:R-:W-:-:S04]  /*03f0*/  IADD3 R6, P1, PT, R6, UR12, RZ ;  /* 0x0000000c06067c10 */ /* 0x008fc8000ff3e0ff */
[----:B-1----:R-:W-:-:S06]  /*0400*/  IADD3.X R7, PT, PT, RZ, UR13, RZ, P1, !PT ;  /* 0x0000000dff077c10 */ /* 0x002fcc0008ffe4ff */
        /* <DEDUP_REMOVED lines=40> */
[----:B------:R-:W3:Y:S01]  /*0690*/  LDG.E.U8 R11, desc[UR10][R10.64] ;  /* 0x0000000a0a0b7981 */ /* 0x000ee2000c1e1100 */
[----:B------:R-:W-:Y:S01]  /*06a0*/  UIADD3 UR9, UPT, UPT, UR9, 0x10, URZ ;  /* 0x0000001009097890 */ /* 0x000fe2000fffe0ff */
[----:B------:R-:W-:Y:S02]  /*06b0*/  IADD3 R2, P1, PT, R2, 0x10, RZ ;  /* 0x0000001002027810 */ /* 0x000fe40007f3e0ff */
[----:B------:R-:W-:Y:S01]  /*06c0*/  IADD3 R6, P2, PT, R4, 0x10, RZ ;  /* 0x0000001004067810 */ /* 0x000fe20007f5e0ff */
[----:B------:R-:W-:Y:S02]  /*06d0*/  UISETP.NE.AND UP0, UPT, UR9, URZ, UPT ;  /* 0x000000ff0900728c */ /* 0x000fe4000bf05270 */
[----:B------:R-:W-:Y:S01]  /*06e0*/  IMAD.X R3, RZ, RZ, R3, P1 ;  /* 0x000000ffff037224 */ /* 0x000fe200008e0603 */
[----:B-1----:R-:W-:Y:S01]  /*06f0*/  IADD3.X R7, PT, PT, RZ, R5, RZ, P2, !PT ;  /* 0x00000005ff077210 */ /* 0x002fe200017fe4ff */
[----:B---3--:R2:W-:Y:S05]  /*0700*/  STG.E.U8 desc[UR10][R4.64+0x8], R11 ;  /* 0x0000080b04007986 */ /* 0x0085ea000c10110a */
[----:B------:R-:W-:Y:S05]  /*0710*/  BRA.U UP0, `(.L_x_5) ;  /* 0xfffffff9009c7547 */ /* 0x000fea000b83ffff */
.L_x_4:
[----:B-1----:R-:W-:Y:S05]  /*0720*/  @!P0 EXIT ;  /* 0x000000000000894d */ /* 0x002fea0003800000 */
[----:B------:R-:W-:Y:S01]  /*0730*/  UISETP.GE.U32.AND UP0, UPT, UR8, 0x8, UPT ;  /* 0x000000080800788c */ /* 0x000fe2000bf06070 */
[----:B0-----:R-:W-:Y:S01]  /*0740*/  IMAD.SHL.U32 R3, R0, 0x10, RZ ;  /* 0x0000001000037824 */ /* 0x001fe200078e00ff */
[----:B------:R-:W-:-:S06]  /*0750*/  ULOP3.LUT UR6, UR5, 0x7, URZ, 0xc0, !UPT ;  /* 0x0000000705067892 */ /* 0x000fcc000f8ec0ff */
[----:B------:R-:W-:Y:S01]  /*0760*/  ISETP.NE.AND P0, PT, RZ, UR6, PT ;  /* 0x00000006ff007c0c */ /* 0x000fe2000bf05270 */
[----:B------:R-:W-:-:S12]  /*0770*/  BRA.U !UP0, `(.L_x_6) ;  /* 0x0000000108cc7547 */ /* 0x000fd8000b800000 */
[----:B--2---:R-:W0:Y:S01]  /*0780*/  LDC.64 R4, c[0x0][0x388] ;  /* 0x0000e200ff047b82 */ /* 0x004e220000000a00 */
[----:B------:R-:W1:Y:S07]  /*0790*/  LDCU.64 UR8, c[0x0][0x390] ;  /* 0x00007200ff0877ac */ /* 0x000e6e0008000a00 */
[----:B------:R-:W2:Y:S01]  /*07a0*/  LDC.64 R6, c[0x0][0x380] ;  /* 0x0000e000ff067b82 */ /* 0x000ea20000000a00 */
[----:B0-----:R-:W-:-:S05]  /*07b0*/  IADD3 R4, P1, PT, R4, UR4, RZ ;  /* 0x0000000404047c10 */ /* 0x001fca000ff3e0ff */
[----:B------:R-:W-:-:S05]  /*07c0*/  IMAD.X R5, RZ, RZ, R5, P1 ;  /* 0x000000ffff057224 */ /* 0x000fca00008e0605 */
[----:B------:R-:W1:Y:S01]  /*07d0*/  LDG.E.U8 R8, desc[UR10][R4.64] ;  /* 0x0000000a04087981 */ /* 0x000e62000c1e1100 */
[----:B------:R-:W-:Y:S01]  /*07e0*/  VIADD R11, R3, UR4 ;  /* 0x00000004030b7c36 */ /* 0x000fe20008000000 */
[----:B-1----:R-:W-:-:S05]  /*07f0*/  IADD3 R8, P1, PT, R8, UR8, RZ ;  /* 0x0000000808087c10 */ /* 0x002fca000ff3e0ff */
[----:B------:R-:W-:-:S05]  /*0800*/  IMAD.X R9, RZ, RZ, UR9, P1 ;  /* 0x00000009ff097e24 */ /* 0x000fca00088e06ff */
[----:B------:R-:W3:Y:S01]  /*0810*/  LDG.E.U8 R15, desc[UR10][R8.64] ;  /* 0x0000000a080f7981 */ /* 0x000ee2000c1e1100 */
[----:B--2---:R-:W-:-:S05]  /*0820*/  IADD3 R10, P1, PT, R11, R6, RZ ;  /* 0x000000060b0a7210 */ /* 0x004fca0007f3e0ff */
[----:B------:R-:W-:-:S05]  /*0830*/  IMAD.X R11, RZ, RZ, R7, P1 ;  /* 0x000000ffff0b7224 */ /* 0x000fca00008e0607 */
[----:B---3--:R0:W-:Y:S04]  /*0840*/  STG.E.U8 desc[UR10][R10.64], R15 ;  /* 0x0000000f0a007986 */ /* 0x0081e8000c10110a */
[----:B------:R-:W2:Y:S02]  /*0850*/  LDG.E.U8 R12, desc[UR10][R4.64+0x1] ;  /* 0x0000010a040c7981 */ /* 0x000ea4000c1e1100 */
[----:B--2---:R-:W-:-:S05]  /*0860*/  IADD3 R12, P1, PT, R12, UR8, RZ ;  /* 0x000000080c0c7c10 */ /* 0x004fca000ff3e0ff */
[----:B------:R-:W-:-:S06]  /*0870*/  IMAD.X R13, RZ, RZ, UR9, P1 ;  /* 0x00000009ff0d7e24 */ /* 0x000fcc00088e06ff */
[----:B------:R-:W2:Y:S01]  /*0880*/  LDG.E.U8 R13, desc[UR10][R12.64] ;  /* 0x0000000a0c0d7981 */ /* 0x000ea2000c1e1100 */
[----:B------:R-:W-:-:S04]  /*0890*/  IADD3 R6, P1, P2, R3, UR4, R6 ;  /* 0x0000000403067c10 */ /* 0x000fc8000fa3e006 */
[----:B------:R-:W-:-:S05]  /*08a0*/  IADD3.X R7, PT, PT, RZ, R7, RZ, P1, P2 ;  /* 0x00000007ff077210 */ /* 0x000fca0000fe44ff */
[----:B--2---:R1:W-:Y:S04]  /*08b0*/  STG.E.U8 desc[UR10][R6.64+0x1], R13 ;  /* 0x0000010d06007986 */ /* 0x0043e8000c10110a */
[----:B------:R-:W2:Y:S02]  /*08c0*/  LDG.E.U8 R8, desc[UR10][R4.64+0x2] ;  /* 0x0000020a04087981 */ /* 0x000ea4000c1e1100 */
[----:B--2---:R-:W-:-:S05]  /*08d0*/  IADD3 R8, P1, PT, R8, UR8, RZ ;  /* 0x0000000808087c10 */ /* 0x004fca000ff3e0ff */
[----:B------:R-:W-:-:S06]  /*08e0*/  IMAD.X R9, RZ, RZ, UR9, P1 ;  /* 0x00000009ff097e24 */ /* 0x000fcc00088e06ff */
[----:B------:R-:W2:Y:S04]  /*08f0*/  LDG.E.U8 R9, desc[UR10][R8.64] ;  /* 0x0000000a08097981 */ /* 0x000ea8000c1e1100 */
[----:B--2---:R2:W-:Y:S04]  /*0900*/  STG.E.U8 desc[UR10][R6.64+0x2], R9 ;  /* 0x0000020906007986 */ /* 0x0045e8000c10110a */
[----:B0-----:R-:W3:Y:S02]  /*0910*/  LDG.E.U8 R10, desc[UR10][R4.64+0x3] ;  /* 0x0000030a040a7981 */ /* 0x001ee4000c1e1100 */
[----:B---3--:R-:W-:-:S05]  /*0920*/  IADD3 R10, P1, PT, R10, UR8, RZ ;  /* 0x000000080a0a7c10 */ /* 0x008fca000ff3e0ff */
[----:B------:R-:W-:-:S06]  /*0930*/  IMAD.X R11, RZ, RZ, UR9, P1 ;  /* 0x00000009ff0b7e24 */ /* 0x000fcc00088e06ff */
        /* <DEDUP_REMOVED lines=8> */
[----:B---3--:R-:W-:-:S04]  /*09c0*/  IADD3 R8, P1, PT, R8, UR8, RZ ;  /* 0x0000000808087c10 */ /* 0x008fc8000ff3e0ff */
[----:B--2---:R-:W-:-:S06]  /*09d0*/  IADD3.X R9, PT, PT, RZ, UR9, RZ, P1, !PT ;  /* 0x00000009ff097c10 */ /* 0x004fcc0008ffe4ff */
[----:B------:R-:W2:Y:S04]  /*09e0*/  LDG.E.U8 R9, desc[UR10][R8.64] ;  /* 0x0000000a08097981 */ /* 0x000ea8000c1e1100 */
[----:B--2---:R3:W-:Y:S04]  /*09f0*/  STG.E.U8 desc[UR10][R6.64+0x5], R9 ;  /* 0x0000050906007986 */ /* 0x0047e8000c10110a */
[----:B------:R-:W2:Y:S02]  /*0a00*/  LDG.E.U8 R10, desc[UR10][R4.64+0x6] ;  /* 0x0000060a040a7981 */ /* 0x000ea4000c1e1100 */
[----:B--2---:R-:W-:-:S05]  /*0a10*/  IADD3 R10, P1, PT, R10, UR8, RZ ;  /* 0x000000080a0a7c10 */ /* 0x004fca000ff3e0ff */
[----:B0-----:R-:W-:-:S06]  /*0a20*/  IMAD.X R11, RZ, RZ, UR9, P1 ;  /* 0x00000009ff0b7e24 */ /* 0x001fcc00088e06ff */
[----:B------:R-:W2:Y:S04]  /*0a30*/  LDG.E.U8 R11, desc[UR10][R10.64] ;  /* 0x0000000a0a0b7981 */ /* 0x000ea8000c1e1100 */
[----:B--2---:R3:W-:Y:S04]  /*0a40*/  STG.E.U8 desc[UR10][R6.64+0x6], R11 ;  /* 0x0000060b06007986 */ /* 0x0047e8000c10110a */
[----:B------:R-:W2:Y:S02]  /*0a50*/  LDG.E.U8 R12, desc[UR10][R4.64+0x7] ;  /* 0x0000070a040c7981 */ /* 0x000ea4000c1e1100 */
[----:B--2---:R-:W-:-:S05]  /*0a60*/  IADD3 R12, P1, PT, R12, UR8, RZ ;  /* 0x000000080c0c7c10 */ /* 0x004fca000ff3e0ff */
[----:B-1----:R-:W-:-:S06]  /*0a70*/  IMAD.X R13, RZ, RZ, UR9, P1 ;  /* 0x00000009ff0d7e24 */ /* 0x002fcc00088e06ff */
[----:B------:R-:W2:Y:S01]  /*0a80*/  LDG.E.U8 R13, desc[UR10][R12.64] ;  /* 0x0000000a0c0d7981 */ /* 0x000ea2000c1e1100 */
[----:B------:R-:W-:-:S03]  /*0a90*/  UIADD3 UR4, UPT, UPT, UR4, 0x8, URZ ;  /* 0x0000000804047890 */ /* 0x000fc6000fffe0ff */
[----:B--2---:R3:W-:Y:S09]  /*0aa0*/  STG.E.U8 desc[UR10][R6.64+0x7], R13 ;  /* 0x0000070d06007986 */ /* 0x0047f2000c10110a */
.L_x_6:
[----:B------:R-:W-:Y:S05]  /*0ab0*/  @!P0 EXIT ;  /* 0x000000000000894d */ /* 0x000fea0003800000 */
[----:B------:R-:W-:Y:S02]  /*0ac0*/  UISETP.GE.U32.AND UP0, UPT, UR6, 0x4, UPT ;  /* 0x000000040600788c */ /* 0x000fe4000bf06070 */
[----:B------:R-:W-:-:S06]  /*0ad0*/  ULOP3.LUT UR5, UR5, 0x3, URZ, 0xc0, !UPT ;  /* 0x0000000305057892 */ /* 0x000fcc000f8ec0ff */
[----:B------:R-:W-:Y:S01]  /*0ae0*/  ISETP.NE.AND P0, PT, RZ, UR5, PT ;  /* 0x00000005ff007c0c */ /* 0x000fe2000bf05270 */
[----:B------:R-:W-:-:S12]  /*0af0*/  BRA.U !UP0, `(.L_x_7) ;  /* 0x00000001087c7547 */ /* 0x000fd8000b800000 */
[----:B--2---:R-:W0:Y:S01]  /*0b00*/  LDC.64 R4, c[0x0][0x388] ;  /* 0x0000e200ff047b82 */ /* 0x004e220000000a00 */
[----:B------:R-:W1:Y:S07]  /*0b10*/  LDCU.64 UR6, c[0x0][0x390] ;  /* 0x00007200ff0677ac */ /* 0x000e6e0008000a00 */
[----:B---3--:R-:W2:Y:S01]  /*0b20*/  LDC.64 R12, c[0x0][0x380] ;  /* 0x0000e000ff0c7b82 */ /* 0x008ea20000000a00 */
        /* <DEDUP_REMOVED lines=22> */
[----:B0-----:R-:W2:Y:S02]  /*0c90*/  LDG.E.U8 R10, desc[UR10][R4.64+0x3] ;  /* 0x0000030a040a7981 */ /* 0x001ea4000c1e1100 */
[----:B--2---:R-:W-:-:S05]  /*0ca0*/  IADD3 R10, P1, PT, R10, UR6, RZ ;  /* 0x000000060a0a7c10 */ /* 0x004fca000ff3e0ff */
[----:B------:R-:W-:-:S06]  /*0cb0*/  IMAD.X R11, RZ, RZ, UR7, P1 ;  /* 0x00000007ff0b7e24 */ /* 0x000fcc00088e06ff */
[----:B------:R-:W2:Y:S01]  /*0cc0*/  LDG.E.U8 R11, desc[UR10][R10.64] ;  /* 0x0000000a0a0b7981 */ /* 0x000ea2000c1e1100 */
[----:B------:R-:W-:-:S03]  /*0cd0*/  UIADD3 UR4, UPT, UPT, UR4, 0x4, URZ ;  /* 0x0000000404047890 */ /* 0x000fc6000fffe0ff */
[----:B--2---:R1:W-:Y:S09]  /*0ce0*/  STG.E.U8 desc[UR10][R12.64+0x3], R11 ;  /* 0x0000030b0c007986 */ /* 0x0043f2000c10110a */
.L_x_7:
[----:B------:R-:W-:Y:S05]  /*0cf0*/  @!P0 EXIT ;  /* 0x000000000000894d */ /* 0x000fea0003800000 */
[----:B------:R-:W0:Y:S01]  /*0d00*/  LDCU.128 UR12, c[0x0][0x380] ;  /* 0x00007000ff0c77ac */ /* 0x000e220008000c00 */
[----:B------:R-:W-:Y:S01]  /*0d10*/  IADD3 R3, PT, PT, R3, UR4, RZ ;  /* 0x0000000403037c10 */ /* 0x000fe2000fffe0ff */
[----:B------:R-:W4:Y:S01]  /*0d20*/  LDCU.64 UR8, c[0x0][0x390] ;  /* 0x00007200ff0877ac */ /* 0x000f220008000a00 */
[----:B------:R-:W-:Y:S02]  /*0d30*/  UIADD3 UR5, UPT, UPT, -UR5, URZ, URZ ;  /* 0x000000ff05057290 */ /* 0x000fe4000fffe1ff */
[----:B0-----:R-:W-:Y:S01]  /*0d40*/  IADD3 R0, P0, PT, R3, UR12, RZ ;  /* 0x0000000c03007c10 */ /* 0x001fe2000ff1e0ff */
[----:B------:R-:W-:-:S04]  /*0d50*/  UIADD3 UR4, UP0, UPT, UR4, UR14, URZ ;  /* 0x0000000e04047290 */ /* 0x000fc8000ff1e0ff */
[----:B-1-3--:R-:W-:Y:S01]  /*0d60*/  IMAD.X R7, RZ, RZ, UR13, P0 ;  /* 0x0000000dff077e24 */ /* 0x00afe200080e06ff */
[----:B----4-:R-:W-:-:S12]  /*0d70*/  UIADD3.X UR6, UPT, UPT, URZ, UR15, URZ, UP0, !UPT ;  /* 0x0000000fff067290 */ /* 0x010fd800087fe4ff */
.L_x_8:
[----:B0-----:R-:W-:Y:S02]  /*0d80*/  IMAD.U32 R2, RZ, RZ, UR4 ;  /* 0x00000004ff027e24 */ /* 0x001fe4000f8e00ff */
[----:B------:R-:W-:-:S05]  /*0d90*/  IMAD.U32 R3, RZ, RZ, UR6 ;  /* 0x00000006ff037e24 */ /* 0x000fca000f8e00ff */
[----:B------:R-:W2:Y:S02]  /*0da0*/  LDG.E.U8 R2, desc[UR10][R2.64] ;  /* 0x0000000a02027981 */ /* 0x000ea4000c1e1100 */
[----:B--2---:R-:W-:-:S05]  /*0db0*/  IADD3 R4, P0, PT, R2, UR8, RZ ;  /* 0x0000000802047c10 */ /* 0x004fca000ff1e0ff */
[----:B------:R-:W-:-:S06]  /*0dc0*/  IMAD.X R5, RZ, RZ, UR9, P0 ;  /* 0x00000009ff057e24 */ /* 0x000fcc00080e06ff */
[----:B------:R-:W2:Y:S01]  /*0dd0*/  LDG.E.U8 R5, desc[UR10][R4.64] ;  /* 0x0000000a04057981 */ /* 0x000ea2000c1e1100 */
[----:B------:R-:W-:Y:S01]  /*0de0*/  IMAD.MOV.U32 R2, RZ, RZ, R0 ;  /* 0x000000ffff027224 */ /* 0x000fe200078e0000 */
[----:B------:R-:W-:Y:S01]  /*0df0*/  UIADD3 UR4, UP0, UPT, UR4, 0x1, URZ ;  /* 0x0000000104047890 */ /* 0x000fe2000ff1e0ff */
[--C-:B------:R-:W-:Y:S01]  /*0e00*/  IMAD.MOV.U32 R3, RZ, RZ, R7.reuse ;  /* 0x000000ffff037224 */ /* 0x100fe200078e0007 */
[----:B------:R-:W-:Y:S01]  /*0e10*/  UIADD3 UR5, UPT, UPT, UR5, 0x1, URZ ;  /* 0x0000000105057890 */ /* 0x000fe2000fffe0ff */
[----:B------:R-:W-:Y:S01]  /*0e20*/  IADD3 R0, P0, PT, R0, 0x1, RZ ;  /* 0x0000000100007810 */ /* 0x000fe20007f1e0ff */
[----:B------:R-:W-:Y:S02]  /*0e30*/  UIADD3.X UR6, UPT, UPT, URZ, UR6, URZ, UP0, !UPT ;  /* 0x00000006ff067290 */ /* 0x000fe400087fe4ff */
[----:B------:R-:W-:Y:S02]  /*0e40*/  UISETP.NE.AND UP0, UPT, UR5, URZ, UPT ;  /* 0x000000ff0500728c */ /* 0x000fe4000bf05270 */
[----:B------:R-:W-:Y:S01]  /*0e50*/  IMAD.X R7, RZ, RZ, R7, P0 ;  /* 0x000000ffff077224 */ /* 0x000fe200000e0607 */
[----:B--2---:R0:W-:Y:S06]  /*0e60*/  STG.E.U8 desc[UR10][R2.64], R5 ;  /* 0x0000000502007986 */ /* 0x0041ec000c10110a */
[----:B------:R-:W-:Y:S05]  /*0e70*/  BRA.U UP0, `(.L_x_8) ;  /* 0xfffffffd00c07547 */ /* 0x000fea000b83ffff */
[----:B------:R-:W-:Y:S05]  /*0e80*/  EXIT ;  /* 0x000000000000794d */ /* 0x000fea0003800000 */
.L_x_9:
        /* <DEDUP_REMOVED lines=15> */
.L_x_17:


//--------------------- .text._Z15checkPassKernelPhPKhS1_ --------------------------
	.section	.text._Z15checkPassKernelPhPKhS1_,"ax",@progbits
	.align	128
        .global         _Z15checkPassKernelPhPKhS1_
        .type           _Z15checkPassKernelPhPKhS1_,@function
        .size           _Z15checkPassKernelPhPKhS1_,(.L_x_18 - _Z15checkPassKernelPhPKhS1_)
        .other          _Z15checkPassKernelPhPKhS1_,@"STO_CUDA_ENTRY STV_DEFAULT"
_Z15checkPassKernelPhPKhS1_:
.text._Z15checkPassKernelPhPKhS1_:
[----:B------:R-:W-:Y:S08]  /*0000*/  LDC R1, c[0x0][0x37c] ;  /* 0x0000df00ff017b82 */ /* 0x000ff00000000800 */
[----:B------:R-:W0:Y:S01]  /*0010*/  LDC.64 R2, c[0x0][0x390] ;  /* 0x0000e400ff027b82 */ /* 0x000e220000000a00 */
[----:B------:R-:W0:Y:S02]  /*0020*/  LDCU.64 UR4, c[0x0][0x358] ;  /* 0x00006b00ff0477ac */ /* 0x000e240008000a00 */
[----:B0-----:R-:W2:Y:S01]  /*0030*/  LDG.E.U8 R6, desc[UR4][R2.64+0x2] ;  /* 0x0000020402067981 */ /* 0x001ea2000c1e1100 */
[----:B------:R-:W-:Y:S01]  /*0040*/  IMAD.MOV.U32 R4, RZ, RZ, 0x1 ;  /* 0x00000001ff047424 */ /* 0x000fe200078e00ff */
[----:B------:R-:W-:Y:S01]  /*0050*/  PRMT R12, RZ, 0x7610, R12 ;  /* 0x00007610ff0c7816 */ /* 0x000fe2000000000c */
[----:B------:R-:W0:Y:S01]  /*0060*/  S2R R0, SR_TID.X ;  /* 0x0000000000007919 */ /* 0x000e220000002100 */
[----:B------:R-:W-:-:S02]  /*0070*/  PRMT R13, RZ, 0x7610, R13 ;  /* 0x00007610ff0d7816 */ /* 0x000fc4000000000d */
[----:B------:R-:W-:Y:S02]  /*0080*/  PRMT R16, RZ, 0x7610, R16 ;  /* 0x00007610ff107816 */ /* 0x000fe40000000010 */
[----:B------:R-:W-:Y:S02]  /*0090*/  PRMT R5, RZ, 0x7610, R5 ;  /* 0x00007610ff057816 */ /* 0x000fe40000000005 */
[----:B------:R-:W-:Y:S02]  /*00a0*/  PRMT R7, RZ, 0x7610, R7 ;  /* 0x00007610ff077816 */ /* 0x000fe40000000007 */
[----:B------:R-:W-:Y:S02]  /*00b0*/  PRMT R11, RZ, 0x7610, R11 ;  /* 0x00007610ff0b7816 */ /* 0x000fe4000000000b */
[----:B--2---:R-:W-:-:S13]  /*00c0*/  ISETP.NE.AND P0, PT, R6, RZ, PT ;  /* 0x000000ff0600720c */ /* 0x004fda0003f05270 */
[----:B0-----:R-:W-:Y:S05]  /*00d0*/  @!P0 BRA `(.L_x_10) ;  /* 0x00000008007c8947 */ /* 0x001fea0003800000 */
[----:B------:R-:W0:Y:S01]  /*00e0*/  LDC.64 R8, c[0x0][0x388] ;  /* 0x0000e200ff087b82 */ /* 0x000e220000000a00 */
[----:B------:R-:W-:Y:S01]  /*00f0*/  IMAD.MOV R6, RZ, RZ, -R6 ;  /* 0x000000ffff067224 */ /* 0x000fe200078e0a06 */
[----:B------:R-:W-:Y:S01]  /*0100*/  PRMT R11, RZ, 0x7610, R11 ;  /* 0x00007610ff0b7816 */ /* 0x000fe2000000000b */
[----:B------:R-:W-:Y:S01]  /*0110*/  IMAD.MOV.U32 R4, RZ, RZ, 0x1 ;  /* 0x00000001ff047424 */ /* 0x000fe200078e00ff */
[----:B------:R-:W-:Y:S01]  /*0120*/  PRMT R7, RZ, 0x7610, R7 ;  /* 0x00007610ff077816 */ /* 0x000fe20000000007 */
[----:B------:R-:W-:Y:S01]  /*0130*/  IMAD.MOV.U32 R5, RZ, RZ, RZ ;  /* 0x000000ffff057224 */ /* 0x000fe200078e00ff */
[----:B------:R-:W-:Y:S01]  /*0140*/  PRMT R16, RZ, 0x7610, R16 ;  /* 0x00007610ff107816 */ /* 0x000fe20000000010 */
[----:B------:R-:W-:Y:S01]  /*0150*/  IMAD.MOV.U32 R12, RZ, RZ, RZ ;  /* 0x000000ffff0c7224 */ /* 0x000fe200078e00ff */
[----:B------:R-:W-:Y:S01]  /*0160*/  PRMT R13, RZ, 0x7610, R13 ;  /* 0x00007610ff0d7816 */ /* 0x000fe2000000000d */
[----:B0-----:R-:W-:-:S07]  /*0170*/  IMAD.WIDE.U32 R8, R0, 0x10, R8 ;  /* 0x0000001000087825 */ /* 0x001fce00078e0008 */
.L_x_11:
[----:B------:R-:W2:Y:S01]  /*0180*/  LDG.E.U8 R10, desc[UR4][R8.64] ;  /* 0x00000004080a7981 */ /* 0x000ea2000c1e1100 */
[C---:B------:R-:W-:Y:S01]  /*0190*/  LOP3.LUT R14, R13.reuse, 0xffff, RZ, 0xc0, !PT ;  /* 0x0000ffff0d0e7812 */ /* 0x040fe200078ec0ff */
[----:B------:R-:W-:Y:S01]  /*01a0*/  VIADD R6, R6, 0x1 ;  /* 0x0000000106067836 */ /* 0x000fe20000000000 */
[----:B------:R-:W-:Y:S02]  /*01b0*/  LOP3.LUT R19, R13, 0x1, RZ, 0xc0, !PT ;  /* 0x000000010d137812 */ /* 0x000fe400078ec0ff */
[----:B------:R-:W-:Y:S02]  /*01c0*/  SHF.R.U32.HI R14, RZ, 0x1, R14 ;  /* 0x00000001ff0e7819 */ /* 0x000fe4000001160e */
[----:B------:R-:W-:Y:S01]  /*01d0*/  LOP3.LUT R5, R5, 0xff, RZ, 0xc0, !PT ;  /* 0x000000ff05057812 */ /* 0x000fe200078ec0ff */
[----:B------:R-:W-:Y:S01]  /*01e0*/  IMAD.MOV R19, RZ, RZ, -R19 ;  /* 0x000000ffff137224 */ /* 0x000fe200078e0a13 */
[----:B------:R-:W-:Y:S01]  /*01f0*/  LOP3.LUT R15, R14, 0x7f, RZ, 0xc0, !PT ;  /* 0x0000007f0e0f7812 */ /* 0x000fe200078ec0ff */
[----:B------:R-:W-:Y:S01]  /*0200*/  IMAD.SHL.U32 R14, R13, 0x8, RZ ;  /* 0x000000080d0e7824 */ /* 0x000fe200078e00ff */
[----:B------:R-:W-:-:S02]  /*0210*/  LOP3.LUT R4, R4, 0xffff, RZ, 0xc0, !PT ;  /* 0x0000ffff04047812 */ /* 0x000fc400078ec0ff */
[----:B------:R-:W-:Y:S01]  /*0220*/  PRMT R23, R19, 0x7710, RZ ;  /* 0x0000771013177816 */ /* 0x000fe200000000ff */
[C---:B------:R-:W-:Y:S01]  /*0230*/  IMAD R15, R16.reuse, 0x80, R15 ;  /* 0x00000080100f7824 */ /* 0x040fe200078e020f */
[----:B------:R-:W-:-:S04]  /*0240*/  LOP3.LUT R16, R16, 0xffff, RZ, 0xc0, !PT ;  /* 0x0000ffff10107812 */ /* 0x000fc800078ec0ff */
[----:B------:R-:W-:Y:S02]  /*0250*/  LOP3.LUT R17, R15, 0x8, R14, 0x78, !PT ;  /* 0x000000080f117812 */ /* 0x000fe400078e780e */
[----:B------:R-:W-:Y:S02]  /*0260*/  SHF.R.U32.HI R16, RZ, 0x1, R16 ;  /* 0x00000001ff107819 */ /* 0x000fe40000011610 */
[----:B------:R-:W-:Y:S02]  /*0270*/  LOP3.LUT R20, R17, 0xffff, RZ, 0xc0, !PT ;  /* 0x0000ffff11147812 */ /* 0x000fe400078ec0ff */
[----:B------:R-:W-:Y:S02]  /*0280*/  LOP3.LUT R14, R15, 0x8, R14, 0x48, !PT ;  /* 0x000000080f0e7812 */ /* 0x000fe400078e480e */
[----:B------:R-:W-:Y:S02]  /*0290*/  SHF.R.U32.HI R20, RZ, 0x1, R20 ;  /* 0x00000001ff147819 */ /* 0x000fe40000011614 */
[C---:B--2---:R-:W-:Y:S01]  /*02a0*/  LOP3.LUT R17, R10.reuse, 0x80, RZ, 0xc0, !PT ;  /* 0x000000800a117812 */ /* 0x044fe200078ec0ff */
[C---:B------:R-:W-:Y:S01]  /*02b0*/  IMAD.SHL.U32 R19, R10.reuse, 0x2, RZ ;  /* 0x000000020a137824 */ /* 0x040fe200078e00ff */
[----:B------:R-:W-:-:S02]  /*02c0*/  LOP3.LUT R7, R10, R7, RZ, 0x3c, !PT ;  /* 0x000000070a077212 */ /* 0x000fc400078e3cff */
[----:B------:R-:W-:Y:S01]  /*02d0*/  LOP3.LUT R18, R17, 0x7f, R16, 0xf8, !PT ;  /* 0x0000007f11127812 */ /* 0x000fe200078ef810 */
[----:B------:R-:W-:Y:S01]  /*02e0*/  IMAD.SHL.U32 R16, R13, 0x4, RZ ;  /* 0x000000040d107824 */ /* 0x000fe200078e00ff */
[----:B------:R-:W-:Y:S02]  /*02f0*/  LOP3.LUT R17, R20, 0x7f, RZ, 0xc0, !PT ;  /* 0x0000007f14117812 */ /* 0x000fe400078ec0ff */
[----:B------:R-:W-:Y:S02]  /*0300*/  LOP3.LUT R20, R15, 0x1, RZ, 0xc0, !PT ;  /* 0x000000010f147812 */ /* 0x000fe400078ec0ff */
[----:B------:R-:W-:Y:S01]  /*0310*/  LOP3.LUT R19, R19, 0x180, RZ, 0xc0, !PT ;  /* 0x0000018013137812 */ /* 0x000fe200078ec0ff */
[C---:B------:R-:W-:Y:S01]  /*0320*/  IMAD R17, R18.reuse, 0x80, R17 ;  /* 0x0000008012117824 */ /* 0x040fe200078e0211 */
[----:B------:R-:W-:Y:S01]  /*0330*/  LOP3.LUT R18, R18, 0x84, R23, 0x78, !PT ;  /* 0x0000008412127812 */ /* 0x000fe200078e7817 */
[----:B------:R-:W-:-:S03]  /*0340*/  IMAD.MOV R23, RZ, RZ, -R20 ;  /* 0x000000ffff177224 */ /* 0x000fc600078e0a14 */
[----:B------:R-:W-:Y:S02]  /*0350*/  LOP3.LUT R21, R17, 0x8, R16, 0x78, !PT ;  /* 0x0000000811157812 */ /* 0x000fe400078e7810 */
[----:B------:R-:W-:Y:S01]  /*0360*/  LEA.HI R20, R18, R19, RZ, 0x1f ;  /* 0x0000001312147211 */ /* 0x000fe200078ff8ff */
[----:B------:R-:W-:Y:S01]  /*0370*/  IMAD.SHL.U32 R18, R13, 0x2, RZ ;  /* 0x000000020d127824 */ /* 0x000fe200078e00ff */
[----:B------:R-:W-:Y:S02]  /*0380*/  SHF.R.U32.HI R21, RZ, 0x1, R21 ;  /* 0x00000001ff157819 */ /* 0x000fe40000011615 */
[----:B------:R-:W-:Y:S02]  /*0390*/  PRMT R23, R23, 0x7710, RZ ;  /* 0x0000771017177816 */ /* 0x000fe400000000ff */
[----:B------:R-:W-:Y:S01]  /*03a0*/  LOP3.LUT R19, R21, 0x7f, RZ, 0xc0, !PT ;  /* 0x0000007f15137812 */ /* 0x000fe200078ec0ff */
[----:B------:R-:W-:Y:S01]  /*03b0*/  IMAD.SHL.U32 R21, R10, 0x4, RZ ;  /* 0x000000040a157824 */ /* 0x000fe200078e00ff */
[----:B------:R-:W-:-:S02]  /*03c0*/  LOP3.LUT R22, R17, 0x1, RZ, 0xc0, !PT ;  /* 0x0000000111167812 */ /* 0x000fc400078ec0ff */
[----:B------:R-:W-:Y:S01]  /*03d0*/  LOP3.LUT R17, R17, 0x8, R16, 0x48, !PT ;  /* 0x0000000811117812 */ /* 0x000fe200078e4810 */
[C---:B------:R-:W-:Y:S01]  /*03e0*/  IMAD R19, R20.reuse, 0x80, R19 ;  /* 0x0000008014137824 */ /* 0x040fe200078e0213 */
[----:B------:R-:W-:Y:S01]  /*03f0*/  LOP3.LUT R20, R20, 0x84, R23, 0x78, !PT ;  /* 0x0000008414147812 */ /* 0x000fe200078e7817 */
[----:B------:R-:W-:Y:S01]  /*0400*/  IMAD.MOV R22, RZ, RZ, -R22 ;  /* 0x000000ffff167224 */ /* 0x000fe200078e0a16 */
[----:B------:R-:W-:Y:S02]  /*0410*/  LOP3.LUT R21, R21, 0x380, RZ, 0xc0, !PT ;  /* 0x0000038015157812 */ /* 0x000fe400078ec0ff */
[----:B------:R-:W-:Y:S02]  /*0420*/  LOP3.LUT R23, R19, 0x8, R18, 0x78, !PT ;  /* 0x0000000813177812 */ /* 0x000fe400078e7812 */
[----:B------:R-:W-:Y:S02]  /*0430*/  SHF.R.U32.HI R20, RZ, 0x1, R20 ;  /* 0x00000001ff147819 */ /* 0x000fe40000011614 */
[----:B------:R-:W-:-:S02]  /*0440*/  SHF.R.U32.HI R23, RZ, 0x1, R23 ;  /* 0x00000001ff177819 */ /* 0x000fc40000011617 */
[----:B------:R-:W-:Y:S02]  /*0450*/  LOP3.LUT R20, R21, 0x7f, R20, 0xf8, !PT ;  /* 0x0000007f15147812 */ /* 0x000fe400078ef814 */
[----:B------:R-:W-:Y:S01]  /*0460*/  PRMT R21, R22, 0x7710, RZ ;  /* 0x0000771016157816 */ /* 0x000fe200000000ff */
[----:B------:R-:W-:Y:S01]  /*0470*/  IMAD.SHL.U32 R22, R10, 0x8, RZ ;  /* 0x000000080a167824 */ /* 0x000fe200078e00ff */
[----:B------:R-:W-:Y:S02]  /*0480*/  LOP3.LUT R25, R23, 0x7f, RZ, 0xc0, !PT ;  /* 0x0000007f17197812 */ /* 0x000fe400078ec0ff */
[----:B------:R-:W-:Y:S02]  /*0490*/  LOP3.LUT R23, R19, 0x1, RZ, 0xc0, !PT ;  /* 0x0000000113177812 */ /* 0x000fe400078ec0ff */
[C---:B------:R-:W-:Y:S01]  /*04a0*/  LOP3.LUT R21, R20.reuse, 0x84, R21, 0x78, !PT ;  /* 0x0000008414157812 */ /* 0x040fe200078e7815 */
[----:B------:R-:W-:Y:S01]  /*04b0*/  IMAD R20, R20, 0x80, R25 ;  /* 0x0000008014147824 */ /* 0x000fe200078e0219 */
[----:B------:R-:W-:Y:S01]  /*04c0*/  LOP3.LUT R22, R22, 0x780, RZ, 0xc0, !PT ;  /* 0x0000078016167812 */ /* 0x000fe200078ec0ff */
[----:B------:R-:W-:Y:S01]  /*04d0*/  IMAD.MOV R24, RZ, RZ, -R23 ;  /* 0x000000ffff187224 */ /* 0x000fe200078e0a17 */
[----:B------:R-:W-:-:S02]  /*04e0*/  SHF.R.U32.HI R21, RZ, 0x1, R21 ;  /* 0x00000001ff157819 */ /* 0x000fc40000011615 */
[----:B------:R-:W-:Y:S02]  /*04f0*/  LOP3.LUT R23, R20, 0x8, R13, 0x78, !PT ;  /* 0x0000000814177812 */ /* 0x000fe400078e780d */
[----:B------:R-:W-:Y:S01]  /*0500*/  LOP3.LUT R21, R22, 0x7f, R21, 0xf8, !PT ;  /* 0x0000007f16157812 */ /* 0x000fe200078ef815 */
[----:B------:R-:W-:Y:S01]  /*0510*/  IMAD.SHL.U32 R22, R10, 0x10, RZ ;  /* 0x000000100a167824 */ /* 0x000fe200078e00ff */
[----:B------:R-:W-:Y:S02]  /*0520*/  PRMT R24, R24, 0x7710, RZ ;  /* 0x0000771018187816 */ /* 0x000fe400000000ff */
[----:B------:R-:W-:Y:S02]  /*0530*/  LOP3.LUT R23, R23, 0xffff, RZ, 0xc0, !PT ;  /* 0x0000ffff17177812 */ /* 0x000fe400078ec0ff */
[----:B------:R-:W-:Y:S02]  /*0540*/  LOP3.LUT R15, R21, 0x84, R24, 0x78, !PT ;  /* 0x00000084150f7812 */ /* 0x000fe400078e7818 */
[----:B------:R-:W-:-:S02]  /*0550*/  SHF.R.U32.HI R24, RZ, 0x1, R23 ;  /* 0x00000001ff187819 */ /* 0x000fc40000011617 */
[----:B------:R-:W-:Y:S02]  /*0560*/  LOP3.LUT R23, R20, 0x1, RZ, 0xc0, !PT ;  /* 0x0000000114177812 */ /* 0x000fe400078ec0ff */
[----:B------:R-:W-:Y:S02]  /*0570*/  LOP3.LUT R24, R24, 0x7f, RZ, 0xc0, !PT ;  /* 0x0000007f18187812 */ /* 0x000fe400078ec0ff */
[----:B------:R-:W-:Y:S01]  /*0580*/  LOP3.LUT R22, R22, 0xf80, RZ, 0xc0, !PT ;  /* 0x00000f8016167812 */ /* 0x000fe200078ec0ff */
[----:B------:R-:W-:Y:S01]  /*0590*/  IMAD.MOV R23, RZ, RZ, -R23 ;  /* 0x000000ffff177224 */ /* 0x000fe200078e0a17 */
[----:B------:R-:W-:Y:S01]  /*05a0*/  SHF.R.U32.HI R15, RZ, 0x1, R15 ;  /* 0x00000001ff0f7819 */ /* 0x000fe2000001160f */
[----:B------:R-:W-:Y:S01]  /*05b0*/  IMAD R21, R21, 0x80, R24 ;  /* 0x0000008015157824 */ /* 0x000fe200078e0218 */
[----:B------:R-:W-:Y:S02]  /*05c0*/  LOP3.LUT R18, R19, 0x8, R18, 0x48, !PT ;  /* 0x0000000813127812 */ /* 0x000fe400078e4812 */
[----:B------:R-:W-:Y:S01]  /*05d0*/  LOP3.LUT R15, R22, 0x7f, R15, 0xf8, !PT ;  /* 0x0000007f160f7812 */ /* 0x000fe200078ef80f */
[----:B------:R-:W-:Y:S01]  /*05e0*/  IMAD.SHL.U32 R22, R10, 0x20, RZ ;  /* 0x000000200a167824 */ /* 0x000fe200078e00ff */
[----:B------:R-:W-:-:S02]  /*05f0*/  PRMT R26, R23, 0x7710, RZ ;  /* 0x00007710171a7816 */ /* 0x000fc400000000ff */
[----:B------:R-:W-:Y:S02]  /*0600*/  LOP3.LUT R24, R14, 0xffff, R21, 0x48, !PT ;  /* 0x0000ffff0e187812 */ /* 0x000fe400078e4815 */
[----:B------:R-:W-:Y:S02]  /*0610*/  LOP3.LUT R23, R21, 0x1, RZ, 0xc0, !PT ;  /* 0x0000000115177812 */ /* 0x000fe400078ec0ff */
[----:B------:R-:W-:Y:S02]  /*0620*/  LOP3.LUT R14, R15, 0x84, R26, 0x78, !PT ;  /* 0x000000840f0e7812 */ /* 0x000fe400078e781a */
[----:B------:R-:W-:Y:S01]  /*0630*/  LOP3.LUT R21, R22, 0x1f80, RZ, 0xc0, !PT ;  /* 0x00001f8016157812 */ /* 0x000fe200078ec0ff */
[----:B------:R-:W-:Y:S01]  /*0640*/  IMAD.MOV R23, RZ, RZ, -R23 ;  /* 0x000000ffff177224 */ /* 0x000fe200078e0a17 */
[----:B------:R-:W-:Y:S02]  /*0650*/  SHF.R.U32.HI R22, RZ, 0x1, R24 ;  /* 0x00000001ff167819 */ /* 0x000fe40000011618 */
[----:B------:R-:W-:-:S02]  /*0660*/  SHF.R.U32.HI R14, RZ, 0x1, R14 ;  /* 0x00000001ff0e7819 */ /* 0x000fc4000001160e */
[----:B------:R-:W-:Y:S02]  /*0670*/  LOP3.LUT R22, R22, 0x7f, RZ, 0xc0, !PT ;  /* 0x0000007f16167812 */ /* 0x000fe400078ec0ff */
[----:B------:R-:W-:Y:S02]  /*0680*/  LOP3.LUT R14, R21, 0x7f, R14, 0xf8, !PT ;  /* 0x0000007f150e7812 */ /* 0x000fe400078ef80e */
[----:B------:R-:W-:Y:S01]  /*0690*/  PRMT R21, R23, 0x7710, RZ ;  /* 0x0000771017157816 */ /* 0x000fe200000000ff */
[----:B------:R-:W-:Y:S01]  /*06a0*/  IMAD R22, R15, 0x80, R22 ;  /* 0x000000800f167824 */ /* 0x000fe200078e0216 */
[----:B------:R-:W-:Y:S02]  /*06b0*/  LOP3.LUT R20, R20, 0x8, R13, 0x48, !PT ;  /* 0x0000000814147812 */ /* 0x000fe400078e480d */
[----:B------:R-:W-:Y:S02]  /*06c0*/  LOP3.LUT R15, R14, 0x84, R21, 0x78, !PT ;  /* 0x000000840e0f7812 */ /* 0x000fe400078e7815 */
[----:B------:R-:W-:-:S02]  /*06d0*/  LOP3.LUT R17, R17, 0xffff, R22, 0x48, !PT ;  /* 0x0000ffff11117812 */ /* 0x000fc400078e4816 */
[----:B------:R-:W-:Y:S02]  /*06e0*/  LOP3.LUT R21, R22, 0x1, RZ, 0xc0, !PT ;  /* 0x0000000116157812 */ /* 0x000fe400078ec0ff */
[----:B------:R-:W-:Y:S02]  /*06f0*/  SHF.R.U32.HI R16, RZ, 0x1, R15 ;  /* 0x00000001ff107819 */ /* 0x000fe4000001160f */
[----:B------:R-:W-:Y:S01]  /*0700*/  SHF.R.U32.HI R17, RZ, 0x1, R17 ;  /* 0x00000001ff117819 */ /* 0x000fe20000011611 */
[----:B------:R-:W-:Y:S01]  /*0710*/  IMAD.MOV R21, RZ, RZ, -R21 ;  /* 0x000000ffff157224 */ /* 0x000fe200078e0a15 */
[----:B------:R-:W-:Y:S02]  /*0720*/  SHF.R.U32.HI R15, RZ, 0x1, R10 ;  /* 0x00000001ff0f7819 */ /* 0x000fe4000001160a */
[----:B------:R-:W-:Y:S02]  /*0730*/  LOP3.LUT R16, R16, 0x7f, RZ, 0xc0, !PT ;  /* 0x0000007f10107812 */ /* 0x000fe400078ec0ff */
[----:B------:R-:W-:-:S02]  /*0740*/  LOP3.LUT R17, R17, 0x7f, RZ, 0xc0, !PT ;  /* 0x0000007f11117812 */ /* 0x000fc400078ec0ff */
[----:B------:R-:W-:Y:S01]  /*0750*/  PRMT R21, R21, 0x7710, RZ ;  /* 0x0000771015157816 */ /* 0x000fe200000000ff */
[----:B------:R-:W-:Y:S02]  /*0760*/  IMAD R16, R15, 0x80, R16 ;  /* 0x000000800f107824 */ /* 0x000fe400078e0210 */
[----:B------:R-:W-:-:S03]  /*0770*/  IMAD R17, R14, 0x80, R17 ;  /* 0x000000800e117824 */ /* 0x000fc600078e0211 */
[----:B------:R-:W-:Y:S02]  /*0780*/  LOP3.LUT R14, R16, 0x84, R21, 0x78, !PT ;  /* 0x00000084100e7812 */ /* 0x000fe400078e7815 */
[----:B------:R-:W-:Y:S02]  /*0790*/  LOP3.LUT R21, R17, 0x1, RZ, 0xc0, !PT ;  /* 0x0000000111157812 */ /* 0x000fe400078ec0ff */
[----:B------:R-:W-:Y:S02]  /*07a0*/  SHF.R.U32.HI R14, RZ, 0x1, R14 ;  /* 0x00000001ff0e7819 */ /* 0x000fe4000001160e */
[----:B------:R-:W-:Y:S01]  /*07b0*/  LOP3.LUT R18, R18, 0xffff, R17, 0x48, !PT ;  /* 0x0000ffff12127812 */ /* 0x000fe200078e4811 */
[----:B------:R-:W-:Y:S01]  /*07c0*/  IMAD.MOV R23, RZ, RZ, -R21 ;  /* 0x000000ffff177224 */ /* 0x000fe200078e0a15 */
[----:B------:R-:W-:Y:S02]  /*07d0*/  LOP3.LUT R21, R14, 0x7f, RZ, 0xc0, !PT ;  /* 0x0000007f0e157812 */ /* 0x000fe400078ec0ff */
[----:B------:R-:W-:-:S02]  /*07e0*/  LOP3.LUT R17, R12, 0xff, RZ, 0xc0, !PT ;  /* 0x000000ff0c117812 */ /* 0x000fc400078ec0ff */
[----:B------:R-:W-:Y:S01]  /*07f0*/  PRMT R23, R23, 0x7710, RZ ;  /* 0x0000771017177816 */ /* 0x000fe200000000ff */
[C---:B------:R-:W-:Y:S01]  /*0800*/  IMAD R14, R10.reuse, 0x80, R21 ;  /* 0x000000800a0e7824 */ /* 0x040fe200078e0215 */
[----:B------:R-:W-:Y:S01]  /*0810*/  SHF.R.U32.HI R12, RZ, 0x1, R18 ;  /* 0x00000001ff0c7819 */ /* 0x000fe20000011612 */
[----:B------:R-:W-:-:S03]  /*0820*/  IMAD.IADD R18, R10, 0x1, R17 ;  /* 0x000000010a127824 */ /* 0x000fc600078e0211 */
[----:B------:R-:W-:Y:S02]  /*0830*/  LOP3.LUT R14, R14, 0xff84, R23, 0x78, !PT ;  /* 0x0000ff840e0e7812 */ /* 0x000fe400078e7817 */
[----:B------:R-:W-:Y:S01]  /*0840*/  LOP3.LUT R17, R12, 0x7f, RZ, 0xc0, !PT ;  /* 0x0000007f0c117812 */ /* 0x000fe200078ec0ff */
[----:B------:R-:W-:Y:S01]  /*0850*/  VIADD R12, R18, 0x1 ;  /* 0x00000001120c7836 */ /* 0x000fe20000000000 */
[----:B------:R-:W-:-:S03]  /*0860*/  LOP3.LUT R19, R14, 0xff, RZ, 0xc0, !PT ;  /* 0x000000ff0e137812 */ /* 0x000fc600078ec0ff */
[----:B------:R-:W-:Y:S01]  /*0870*/  IMAD R13, R16, 0x80, R17 ;  /* 0x00000080100d7824 */ /* 0x000fe200078e0211 */
[----:B------:R-:W-:Y:S02]  /*0880*/  ISETP.GT.U32.AND P0, PT, R19, 0xe4, PT ;  /* 0x000000e41300780c */ /* 0x000fe40003f04070 */
[----:B------:R-:W-:Y:S02]  /*0890*/  LOP3.LUT R17, R10, 0x55, RZ, 0xc0, !PT ;  /* 0x000000550a117812 */ /* 0x000fe400078ec0ff */
[----:B------:R-:W-:-:S04]  /*08a0*/  LOP3.LUT R13, R20, R13, RZ, 0x3c, !PT ;  /* 0x0000000d140d7212 */ /* 0x000fc800078e3cff */
[----:B------:R-:W-:-:S05]  /*08b0*/  LOP3.LUT R16, R13, 0xff, RZ, 0xc0, !PT ;  /* 0x000000ff0d107812 */ /* 0x000fca00078ec0ff */
[----:B------:R-:W-:Y:S01]  /*08c0*/  @!P0 IMAD.MOV R12, RZ, RZ, R18 ;  /* 0x000000ffff0c8224 */ /* 0x000fe200078e0212 */
[----:B------:R-:W-:Y:S01]  /*08d0*/  LOP3.LUT R18, R15, 0x55, RZ, 0xc0, !PT ;  /* 0x000000550f127812 */ /* 0x000fe200078ec0ff */
[----:B------:R-:W-:-:S03]  /*08e0*/  IMAD.IADD R16, R5, 0x1, R16 ;  /* 0x0000000105107824 */ /* 0x000fc600078e0210 */
[----:B------:R-:W-:Y:S01]  /*08f0*/  LOP3.LUT P0, RZ, R12, 0x300, RZ, 0xc0, !PT ;  /* 0x000003000cff7812 */ /* 0x000fe2000780c0ff */
[----:B------:R-:W-:Y:S01]  /*0900*/  VIADD R5, R16, 0x1 ;  /* 0x0000000110057836 */ /* 0x000fe20000000000 */
[----:B------:R-:W-:-:S05]  /*0910*/  IADD3 R18, P1, PT, R18, R17, RZ ;  /* 0x0000001112127210 */ /* 0x000fca0007f3e0ff */
[----:B------:R-:W-:-:S05]  /*0920*/  IMAD.X R17, RZ, RZ, RZ, P1 ;  /* 0x000000ffff117224 */ /* 0x000fca00008e06ff */
[C---:B------:R-:W-:Y:S01]  /*0930*/  SHF.R.U64 R17, R18.reuse, 0x2, R17 ;  /* 0x0000000212117819 */ /* 0x040fe20000001211 */
[----:B------:R-:W-:Y:S01]  /*0940*/  @!P0 IMAD.MOV R5, RZ, RZ, R16 ;  /* 0x000000ffff058224 */ /* 0x000fe200078e0210 */
[----:B------:R-:W-:Y:S02]  /*0950*/  SHF.R.U32.HI R16, RZ, 0x1, R4 ;  /* 0x00000001ff107819 */ /* 0x000fe40000011604 */
[----:B------:R-:W-:Y:S02]  /*0960*/  LOP3.LUT R18, R18, 0x33, RZ, 0xc0, !PT ;  /* 0x0000003312127812 */ /* 0x000fe400078ec0ff */
[----:B------:R-:W-:Y:S02]  /*0970*/  LOP3.LUT P0, RZ, R5, 0x300, RZ, 0xc0, !PT ;  /* 0x0000030005ff7812 */ /* 0x000fe4000780c0ff */
[----:B------:R-:W-:Y:S02]  /*0980*/  LOP3.LUT R17, R17, 0x33, RZ, 0xc0, !PT ;  /* 0x0000003311117812 */ /* 0x000fe400078ec0ff */
[----:B------:R-:W-:-:S04]  /*0990*/  SEL R15, RZ, 0x7fff80, !P0 ;  /* 0x007fff80ff0f7807 */ /* 0x000fc80004000000 */
[----:B------:R-:W-:Y:S02]  /*09a0*/  LOP3.LUT R16, R15, 0x7f, R16, 0xf8, !PT ;  /* 0x0000007f0f107812 */ /* 0x000fe400078ef810 */
[----:B------:R-:W-:Y:S02]  /*09b0*/  LOP3.LUT R15, R4, 0x1, RZ, 0xc0, !PT ;  /* 0x00000001040f7812 */ /* 0x000fe400078ec0ff */
[----:B------:R-:W-:Y:S02]  /*09c0*/  LOP3.LUT R16, R16, 0xff, RZ, 0xc0, !PT ;  /* 0x000000ff10107812 */ /* 0x000fe400078ec0ff */
[----:B------:R-:W-:Y:S02]  /*09d0*/  IADD3 R4, P0, PT, R17, R18, RZ ;  /* 0x0000001211047210 */ /* 0x000fe40007f1e0ff */
[----:B------:R-:W-:Y:S02]  /*09e0*/  IADD3 R15, PT, PT, R16, R10, R15 ;  /* 0x0000000a100f7210 */ /* 0x000fe40007ffe00f */
[----:B------:R-:W-:Y:S01]  /*09f0*/  LOP3.LUT R16, R4, 0x7, RZ, 0xc0, !PT ;  /* 0x0000000704107812 */ /* 0x000fe200078ec0ff */
[----:B------:R-:W-:Y:S01]  /*0a00*/  IMAD.X R17, RZ, RZ, RZ, P0 ;  /* 0x000000ffff117224 */ /* 0x000fe200000e06ff */
[----:B------:R-:W-:-:S02]  /*0a10*/  LOP3.LUT P1, RZ, R15, 0x300, RZ, 0xc0, !PT ;  /* 0x000003000fff7812 */ /* 0x000fc4000782c0ff */
[----:B------:R-:W-:Y:S02]  /*0a20*/  IADD3 R8, P0, PT, R8, 0x1, RZ ;  /* 0x0000000108087810 */ /* 0x000fe40007f1e0ff */
[----:B------:R-:W-:-:S03]  /*0a30*/  SHF.R.U64 R4, R4, 0x4, R17 ;  /* 0x0000000404047819 */ /* 0x000fc60000001211 */
[----:B------:R-:W-:Y:S01]  /*0a40*/  IMAD.X R9, RZ, RZ, R9, P0 ;  /* 0x000000ffff097224 */ /* 0x000fe200000e0609 */
[--C-:B------:R-:W-:Y:S02]  /*0a50*/  IADD3 R11, PT, PT, R11, R4, R16.reuse ;  /* 0x000000040b0b7210 */ /* 0x100fe40007ffe010 */
[----:B------:R-:W-:Y:S02]  /*0a60*/  PRMT R16, R14, 0x7610, R16 ;  /* 0x000076100e107816 */ /* 0x000fe40000000010 */
[----:B------:R-:W-:Y:S01]  /*0a70*/  PRMT R4, R15, 0x7610, R4 ;  /* 0x000076100f047816 */ /* 0x000fe20000000004 */
[----:B------:R-:W-:Y:S02]  /*0a80*/  VIADD R17, R11, 0x1 ;  /* 0x000000010b117836 */ /* 0x000fe40000000000 */
[----:B------:R-:W-:Y:S01]  /*0a90*/  @!P1 IMAD.MOV R17, RZ, RZ, R11 ;  /* 0x000000ffff119224 */ /* 0x000fe200078e020b */
[----:B------:R-:W-:-:S04]  /*0aa0*/  ISETP.NE.AND P1, PT, R6, RZ, PT ;  /* 0x000000ff0600720c */ /* 0x000fc80003f25270 */
[----:B------:R-:W-:-:S09]  /*0ab0*/  PRMT R11, R17, 0x7610, R11 ;  /* 0x00007610110b7816 */ /* 0x000fd2000000000b */
[----:B------:R-:W-:Y:S05]  /*0ac0*/  @P1 BRA `(.L_x_11) ;  /* 0xfffffff400ac1947 */ /* 0x000fea000383ffff */
.L_x_10:
[----:B------:R-:W2:Y:S04]  /*0ad0*/  LDG.E.U8 R8, desc[UR4][R2.64+0x1] ;  /* 0x0000010402087981 */ /* 0x000ea8000c1e1100 */
[----:B------:R-:W3:Y:S04]  /*0ae0*/  LDG.E.U8 R6, desc[UR4][R2.64] ;  /* 0x0000000402067981 */ /* 0x000ee8000c1e1100 */
[----:B------:R-:W4:Y:S04]  /*0af0*/  LDG.E.U8 R10, desc[UR4][R2.64+0x3] ;  /* 0x00000304020a7981 */ /* 0x000f28000c1e1100 */
[----:B------:R-:W5:Y:S04]  /*0b00*/  LDG.E.U8 R14, desc[UR4][R2.64+0x4] ;  /* 0x00000404020e7981 */ /* 0x000f68000c1e1100 */
[----:B------:R-:W5:Y:S04]  /*0b10*/  LDG.E.U8 R15, desc[UR4][R2.64+0x5] ;  /* 0x00000504020f7981 */ /* 0x000f68000c1e1100 */
[----:B------:R-:W5:Y:S04]  /*0b20*/  LDG.E.U8 R17, desc[UR4][R2.64+0x6] ;  /* 0x0000060402117981 */ /* 0x000f68000c1e1100 */
[----:B------:R0:W5:Y:S01]  /*0b30*/  LDG.E.U8 R18, desc[UR4][R2.64+0x7] ;  /* 0x0000070402127981 */ /* 0x000162000c1e1100 */
[----:B------:R-:W-:Y:S01]  /*0b40*/  LOP3.LUT R13, R13, 0xff, RZ, 0xc0, !PT ;  /* 0x000000ff0d0d7812 */ /* 0x000fe200078ec0ff */
[----:B------:R-:W0:Y:S01]  /*0b50*/  LDCU.64 UR6, c[0x0][0x380] ;  /* 0x00007000ff0677ac */ /* 0x000e220008000a00 */
[----:B------:R-:W-:-:S02]  /*0b60*/  LOP3.LUT R9, R16, 0xff, RZ, 0xc0, !PT ;  /* 0x000000ff10097812 */ /* 0x000fc400078ec0ff */
[----:B------:R-:W-:Y:S02]  /*0b70*/  LOP3.LUT R5, R5, 0xff, RZ, 0xc0, !PT ;  /* 0x000000ff05057812 */ /* 0x000fe400078ec0ff */
[----:B------:R-:W-:Y:S02]  /*0b80*/  LOP3.LUT R4, R4, 0xff, RZ, 0xc0, !PT ;  /* 0x000000ff04047812 */ /* 0x000fe400078ec0ff */
[----:B------:R-:W-:Y:S02]  /*0b90*/  LOP3.LUT R11, R11, 0xff, RZ, 0xc0, !PT ;  /* 0x000000ff0b0b7812 */ /* 0x000fe400078ec0ff */
[----:B0-----:R-:W-:-:S05]  /*0ba0*/  IADD3 R2, P1, PT, R0, UR6, RZ ;  /* 0x0000000600027c10 */ /* 0x001fca000ff3e0ff */
[----:B------:R-:W-:Y:S01]  /*0bb0*/  IMAD.X R3, RZ, RZ, UR7, P1 ;  /* 0x00000007ff037e24 */ /* 0x000fe200088e06ff */
[----:B--2---:R-:W-:-:S04]  /*0bc0*/  ISETP.NE.AND P0, PT, R13, R8, PT ;  /* 0x000000080d00720c */ /* 0x004fc80003f05270 */
[----:B---3--:R-:W-:Y:S02]  /*0bd0*/  ISETP.EQ.AND P0, PT, R9, R6, !P0 ;  /* 0x000000060900720c */ /* 0x008fe40004702270 */
[----:B------:R-:W-:Y:S02]  /*0be0*/  LOP3.LUT R9, R12, 0xff, RZ, 0xc0, !PT ;  /* 0x000000ff0c097812 */ /* 0x000fe400078ec0ff */
[----:B------:R-:W-:Y:S02]  /*0bf0*/  LOP3.LUT R6, R7, 0xff, RZ, 0xc0, !PT ;  /* 0x000000ff07067812 */ /* 0x000fe400078ec0ff */
[----:B----4-:R-:W-:-:S04]  /*0c00*/  ISETP.EQ.AND P0, PT, R9, R10, P0 ;  /* 0x0000000a0900720c */ /* 0x010fc80000702270 */
[----:B-----5:R-:W-:-:S04]  /*0c10*/  ISETP.EQ.AND P0, PT, R5, R14, P0 ;  /* 0x0000000e0500720c */ /* 0x020fc80000702270 */
[----:B------:R-:W-:-:S04]  /*0c20*/  ISETP.EQ.AND P0, PT, R6, R15, P0 ;  /* 0x0000000f0600720c */ /* 0x000fc80000702270 */
[----:B------:R-:W-:-:S04]  /*0c30*/  ISETP.EQ.AND P0, PT, R4, R17, P0 ;  /* 0x000000110400720c */ /* 0x000fc80000702270 */
[----:B------:R-:W-:-:S04]  /*0c40*/  ISETP.EQ.AND P0, PT, R11, R18, P0 ;  /* 0x000000120b00720c */ /* 0x000fc80000702270 */
[----:B------:R-:W-:-:S05]  /*0c50*/  SEL R5, RZ, 0x1, !P0 ;  /* 0x00000001ff057807 */ /* 0x000fca0004000000 */
[----:B------:R-:W-:Y:S01]  /*0c60*/  STG.E.U8 desc[UR4][R2.64], R5 ;  /* 0x0000000502007986 */ /* 0x000fe2000c101104 */
[----:B------:R-:W-:Y:S05]  /*0c70*/  EXIT ;  /* 0x000000000000794d */ /* 0x000fea0003800000 */
.L_x_12:
        /* <DEDUP_REMOVED lines=16> */
.L_x_18:


//--------------------- .nv.shared.reserved.0     --------------------------
	.section	.nv.shared.reserved.0,"aw",@nobits
	.weak		__nv_reservedSMEM_offset_0_alias
	.size		__nv_reservedSMEM_offset_0_alias, 0, 64
	.other		__nv_reservedSMEM_offset_0_alias,@"STO_CUDA_RESERVED_SHARED STV_DEFAULT"
__nv_reservedSMEM_offset_0_alias:
	.zero		0
	.zero		64


//--------------------- .nv.constant0._Z8kerntestv --------------------------
	.section	.nv.constant0._Z8kerntestv,"a",@progbits
	.sectionflags	@""
	.align	4
.nv.constant0._Z8kerntestv:
	.zero		896


//--------------------- .nv.constant0._Z18calcxor13_validchkPhPKhS1_ --------------------------
	.section	.nv.constant0._Z18calcxor13_validchkPhPKhS1_,"a",@progbits
	.sectionflags	@""
	.align	4
.nv.constant0._Z18calcxor13_validchkPhPKhS1_:
	.zero		920


//--------------------- .nv.constant0._Z8calcxor8PhPKhj --------------------------
	.section	.nv.constant0._Z8calcxor8PhPKhj,"a",@progbits
	.sectionflags	@""
	.align	4
.nv.constant0._Z8calcxor8PhPKhj:
	.zero		916


//--------------------- .nv.constant0._Z18make_4col_fullpairPhS_i --------------------------
	.section	.nv.constant0._Z18make_4col_fullpairPhS_i,"a",@progbits
	.sectionflags	@""
	.align	4
.nv.constant0._Z18make_4col_fullpairPhS_i:
	.zero		916


//--------------------- .nv.constant0._Z13chrconvKernelPhPKhS1_jj --------------------------
	.section	.nv.constant0._Z13chrconvKernelPhPKhS1_jj,"a",@progbits
	.sectionflags	@""
	.align	4
.nv.constant0._Z13chrconvKernelPhPKhS1_jj:
	.zero		928


//--------------------- .nv.constant0._Z15checkPassKernelPhPKhS1_ --------------------------
	.section	.nv.constant0._Z15checkPassKernelPhPKhS1_,"a",@progbits
	.sectionflags	@""
	.align	4
.nv.constant0._Z15checkPassKernelPhPKhS1_:
	.zero		920


//--------------------- SYMBOLS --------------------------

	.type		.nv.reservedSmem.offset0,@object
	.size		.nv.reservedSmem.offset0,0x4
